def matmul_kernel(
    a_ptr,
    b_ptr,
    c_ptr,
    M,
    N,
    K,
    stride_am,
    stride_ak,
    stride_bk,
    stride_bn,
    stride_cm,
    stride_cn,
    BLOCK_M: tl.constexpr,
    BLOCK_N: tl.constexpr,
    BLOCK_K: tl.constexpr,
    GROUP_M: tl.constexpr,
):
    pid = tl.program_id(axis=0)
    num_pid_m = tl.cdiv(M, BLOCK_M)
    num_pid_n = tl.cdiv(N, BLOCK_N)
    num_pid_in_group = GROUP_M * num_pid_n
    group_id = pid // num_pid_in_group
    first_pid_m = group_id * GROUP_M
    group_size_m = min(num_pid_m - first_pid_m, GROUP_M)
    pid_m = first_pid_m + ((pid % num_pid_in_group) % group_size_m)
    pid_n = (pid % num_pid_in_group) // group_size_m

    offs_am = (pid_m * BLOCK_M + tl.arange(0, BLOCK_M)) % M
    offs_bn = (pid_n * BLOCK_N + tl.arange(0, BLOCK_N)) % N
    offs_k = tl.arange(0, BLOCK_K)
    a_ptrs = a_ptr + offs_am[:, None] * stride_am + offs_k[None, :] * stride_ak
    b_ptrs = b_ptr + offs_k[:, None] * stride_bk + offs_bn[None, :] * stride_bn

    acc = tl.zeros((BLOCK_M, BLOCK_N), dtype=tl.float32)
    for kk in range(0, tl.cdiv(K, BLOCK_K)):
        a = tl.load(a_ptrs, mask=offs_k[None, :] < K - kk * BLOCK_K, other=0.0)
        b = tl.load(b_ptrs, mask=offs_k[:, None] < K - kk * BLOCK_K, other=0.0)
        acc = tl.dot(a, b, acc)
        a_ptrs += BLOCK_K * stride_ak
        b_ptrs += BLOCK_K * stride_bk

    c = acc.to(c_ptr.dtype.element_ty)
    offs_cm = pid_m * BLOCK_M + tl.arange(0, BLOCK_M)
    offs_cn = pid_n * BLOCK_N + tl.arange(0, BLOCK_N)
    c_ptrs = c_ptr + offs_cm[:, None] * stride_cm + offs_cn[None, :] * stride_cn
    mask = (offs_cm[:, None] < M) & (offs_cn[None, :] < N)
    tl.store(c_ptrs, c, mask=mask)

# config = {"BLOCK_K": 128, "BLOCK_M": 16, "BLOCK_N": 16, "GROUP_M": 8, "arch": "sm_80", "dtype": "bf16", "num_ctas": 1, "num_stages": 2, "num_warps": 2}
# arch = sm_80


// ===== COMPILED SASS (sm_80) =====

	.target	sm_80

	.elftype	@"ET_EXEC"


//--------------------- .note.nv.tkinfo           --------------------------
	.section	.note.nv.tkinfo,"",@"SHT_NOTE"
	.sectionflags	@"SHF_NOTE_NV_TKINFO"
	.tkinfo
        /*0018*/ 	.word	0x00000002
        /*0030*/ 	.string	""
        /*0030*/ 	.string	"ptxas"
        /*0030*/ 	.string	"Cuda compilation tools, release 13.0, V13.0.88"
        /*0030*/ 	.string	"Build cuda_13.0.r13.0/compiler.36424714_0"
        /*0030*/ 	.string	"-v  -suppress-debug-info  -lineinfo  -arch sm_80 "



//--------------------- .note.nv.cuinfo           --------------------------
	.section	.note.nv.cuinfo,"",@"SHT_NOTE"
	.sectionflags	@"SHF_NOTE_NV_CUINFO"
        /*0018*/ 	.short	0x0002
        /*001a*/ 	.short	0x0050
        /*001c*/ 	.short	0x0082
	.zero		2


//--------------------- .nv.info                  --------------------------
	.section	.nv.info,"",@"SHT_CUDA_INFO"
	.align	4


	//----- nvinfo : EIATTR_REGCOUNT
	.align		4
        /*0000*/ 	.byte	0x04, 0x2f
        /*0002*/ 	.short	(.L_1 - .L_0)
	.align		4
.L_0:
        /*0004*/ 	.word	index@(matmul_kernel)
        /*0008*/ 	.word	0x000000fe


	//----- nvinfo : EIATTR_FRAME_SIZE
	.align		4
.L_1:
        /*000c*/ 	.byte	0x04, 0x11
        /*000e*/ 	.short	(.L_3 - .L_2)
	.align		4
.L_2:
        /*0010*/ 	.word	index@(matmul_kernel)
        /*0014*/ 	.word	0x00000000


	//----- nvinfo : EIATTR_MIN_STACK_SIZE
	.align		4
.L_3:
        /*0018*/ 	.byte	0x04, 0x12
        /*001a*/ 	.short	(.L_5 - .L_4)
	.align		4
.L_4:
        /*001c*/ 	.word	index@(matmul_kernel)
        /*0020*/ 	.word	0x00000000
.L_5:


//--------------------- .nv.info.matmul_kernel    --------------------------
	.section	.nv.info.matmul_kernel,"",@"SHT_CUDA_INFO"
	.sectionflags	@""
	.align	4


	//----- nvinfo : EIATTR_CUDA_API_VERSION
	.align		4
        /*0000*/ 	.byte	0x04, 0x37
        /*0002*/ 	.short	(.L_7 - .L_6)
.L_6:
        /*0004*/ 	.word	0x00000082


	//----- nvinfo : EIATTR_SW2861232_WAR
	.align		4
.L_7:
        /*0008*/ 	.byte	0x01, 0x35
	.zero		2


	//----- nvinfo : EIATTR_PARAM_CBANK
	.align		4
        /*000c*/ 	.byte	0x04, 0x0a
        /*000e*/ 	.short	(.L_9 - .L_8)
	.align		4
.L_8:
        /*0010*/ 	.word	index@(.nv.constant0.matmul_kernel)
        /*0014*/ 	.short	0x0160
        /*0016*/ 	.short	0x0050


	//----- nvinfo : EIATTR_CBANK_PARAM_SIZE
	.align		4
.L_9:
        /*0018*/ 	.byte	0x03, 0x19
        /*001a*/ 	.short	0x0050


	//----- nvinfo : EIATTR_KPARAM_INFO
	.align		4
        /*001c*/ 	.byte	0x04, 0x17
        /*001e*/ 	.short	(.L_11 - .L_10)
.L_10:
        /*0020*/ 	.word	0x00000000
        /*0024*/ 	.short	0x000d
        /*0026*/ 	.short	0x0048
        /*0028*/ 	.byte	0x00, 0xf4, 0x21, 0x00


	//----- nvinfo : EIATTR_KPARAM_INFO
	.align		4
.L_11:
        /*002c*/ 	.byte	0x04, 0x17
        /*002e*/ 	.short	(.L_13 - .L_12)
.L_12:
        /*0030*/ 	.word	0x00000000
        /*0034*/ 	.short	0x000c
        /*0036*/ 	.short	0x0040
        /*0038*/ 	.byte	0x00, 0xf4, 0x21, 0x00


	//----- nvinfo : EIATTR_KPARAM_INFO
	.align		4
.L_13:
        /*003c*/ 	.byte	0x04, 0x17
        /*003e*/ 	.short	(.L_15 - .L_14)
.L_14:
        /*0040*/ 	.word	0x00000000
        /*0044*/ 	.short	0x000b
        /*0046*/ 	.short	0x0038
        /*0048*/ 	.byte	0x00, 0xf0, 0x11, 0x00


	//----- nvinfo : EIATTR_KPARAM_INFO
	.align		4
.L_15:
        /*004c*/ 	.byte	0x04, 0x17
        /*004e*/ 	.short	(.L_17 - .L_16)
.L_16:
        /*0050*/ 	.word	0x00000000
        /*0054*/ 	.short	0x000a
        /*0056*/ 	.short	0x0034
        /*0058*/ 	.byte	0x00, 0xf0, 0x11, 0x00


	//----- nvinfo : EIATTR_KPARAM_INFO
	.align		4
.L_17:
        /*005c*/ 	.byte	0x04, 0x17
        /*005e*/ 	.short	(.L_19 - .L_18)
.L_18:
        /*0060*/ 	.word	0x00000000
        /*0064*/ 	.short	0x0009
        /*0066*/ 	.short	0x0030
        /*0068*/ 	.byte	0x00, 0xf0, 0x11, 0x00


	//----- nvinfo : EIATTR_KPARAM_INFO
	.align		4
.L_19:
        /*006c*/ 	.byte	0x04, 0x17
        /*006e*/ 	.short	(.L_21 - .L_20)
.L_20:
        /*0070*/ 	.word	0x00000000
        /*0074*/ 	.short	0x0008
        /*0076*/ 	.short	0x002c
        /*0078*/ 	.byte	0x00, 0xf0, 0x11, 0x00


	//----- nvinfo : EIATTR_KPARAM_INFO
	.align		4
.L_21:
        /*007c*/ 	.byte	0x04, 0x17
        /*007e*/ 	.short	(.L_23 - .L_22)
.L_22:
        /*0080*/ 	.word	0x00000000
        /*0084*/ 	.short	0x0007
        /*0086*/ 	.short	0x0028
        /*0088*/ 	.byte	0x00, 0xf0, 0x11, 0x00


	//----- nvinfo : EIATTR_KPARAM_INFO
	.align		4
.L_23:
        /*008c*/ 	.byte	0x04, 0x17
        /*008e*/ 	.short	(.L_25 - .L_24)
.L_24:
        /*0090*/ 	.word	0x00000000
        /*0094*/ 	.short	0x0006
        /*0096*/ 	.short	0x0024
        /*0098*/ 	.byte	0x00, 0xf0, 0x11, 0x00


	//----- nvinfo : EIATTR_KPARAM_INFO
	.align		4
.L_25:
        /*009c*/ 	.byte	0x04, 0x17
        /*009e*/ 	.short	(.L_27 - .L_26)
.L_26:
        /*00a0*/ 	.word	0x00000000
        /*00a4*/ 	.short	0x0005
        /*00a6*/ 	.short	0x0020
        /*00a8*/ 	.byte	0x00, 0xf0, 0x11, 0x00


	//----- nvinfo : EIATTR_KPARAM_INFO
	.align		4
.L_27:
        /*00ac*/ 	.byte	0x04, 0x17
        /*00ae*/ 	.short	(.L_29 - .L_28)
.L_28:
        /*00b0*/ 	.word	0x00000000
        /*00b4*/ 	.short	0x0004
        /*00b6*/ 	.short	0x001c
        /*00b8*/ 	.byte	0x00, 0xf0, 0x11, 0x00


	//----- nvinfo : EIATTR_KPARAM_INFO
	.align		4
.L_29:
        /*00bc*/ 	.byte	0x04, 0x17
        /*00be*/ 	.short	(.L_31 - .L_30)
.L_30:
        /*00c0*/ 	.word	0x00000000
        /*00c4*/ 	.short	0x0003
        /*00c6*/ 	.short	0x0018
        /*00c8*/ 	.byte	0x00, 0xf0, 0x11, 0x00


	//----- nvinfo : EIATTR_KPARAM_INFO
	.align		4
.L_31:
        /*00cc*/ 	.byte	0x04, 0x17
        /*00ce*/ 	.short	(.L_33 - .L_32)
.L_32:
        /*00d0*/ 	.word	0x00000000
        /*00d4*/ 	.short	0x0002
        /*00d6*/ 	.short	0x0010
        /*00d8*/ 	.byte	0x00, 0xf4, 0x21, 0x00


	//----- nvinfo : EIATTR_KPARAM_INFO
	.align		4
.L_33:
        /*00dc*/ 	.byte	0x04, 0x17
        /*00de*/ 	.short	(.L_35 - .L_34)
.L_34:
        /*00e0*/ 	.word	0x00000000
        /*00e4*/ 	.short	0x0001
        /*00e6*/ 	.short	0x0008
        /*00e8*/ 	.byte	0x00, 0xf4, 0x21, 0x00


	//----- nvinfo : EIATTR_KPARAM_INFO
	.align		4
.L_35:
        /*00ec*/ 	.byte	0x04, 0x17
        /*00ee*/ 	.short	(.L_37 - .L_36)
.L_36:
        /*00f0*/ 	.word	0x00000000
        /*00f4*/ 	.short	0x0000
        /*00f6*/ 	.short	0x0000
        /*00f8*/ 	.byte	0x00, 0xf4, 0x21, 0x00


	//----- nvinfo : EIATTR_MAXREG_COUNT
	.align		4
.L_37:
        /*00fc*/ 	.byte	0x03, 0x1b
        /*00fe*/ 	.short	0x00ff


	//----- nvinfo : EIATTR_NUM_BARRIERS
	.align		4
        /*0100*/ 	.byte	0x02, 0x4c
        /*0102*/ 	.byte	0x01
	.zero		1


	//----- nvinfo : EIATTR_MERCURY_ISA_VERSION
	.align		4
        /*0104*/ 	.byte	0x03, 0x5f
        /*0106*/ 	.short	0x0000


	//----- nvinfo : EIATTR_EXIT_INSTR_OFFSETS
	.align		4
        /*0108*/ 	.byte	0x04, 0x1c
        /*010a*/ 	.short	(.L_39 - .L_38)


	//   ....[0]....
.L_38:
        /*010c*/ 	.word	0x00003850


	//   ....[1]....
        /*0110*/ 	.word	0x00003880


	//----- nvinfo : EIATTR_REQNTID
	.align		4
.L_39:
        /*0114*/ 	.byte	0x04, 0x10
        /*0116*/ 	.short	(.L_41 - .L_40)
.L_40:
        /*0118*/ 	.word	0x00000040
        /*011c*/ 	.word	0x00000001
        /*0120*/ 	.word	0x00000001
.L_41:


//--------------------- .nv.callgraph             --------------------------
	.section	.nv.callgraph,"",@"SHT_CUDA_CALLGRAPH"
	.align	4
	.sectionentsize	8
	.align		4
        /*0000*/ 	.word	0x00000000
	.align		4
        /*0004*/ 	.word	0xffffffff
	.align		4
        /*0008*/ 	.word	0x00000000
	.align		4
        /*000c*/ 	.word	0xfffffffe
	.align		4
        /*0010*/ 	.word	0x00000000
	.align		4
        /*0014*/ 	.word	0xfffffffd
	.align		4
        /*0018*/ 	.word	0x00000000
	.align		4
        /*001c*/ 	.word	0xfffffffc


//--------------------- .nv.rel.action            --------------------------
	.section	.nv.rel.action,"",@"SHT_CUDA_RELOCINFO"
	.align	8
	.sectionentsize	8
        /*0000*/ 	.byte	0x73, 0x00, 0x00, 0x00, 0x00, 0x00, 0x00, 0x00, 0x00, 0x00, 0x00, 0x11, 0x25, 0x00, 0x05, 0x36


//--------------------- .nv.constant0.matmul_kernel --------------------------
	.section	.nv.constant0.matmul_kernel,"a",@progbits
	.sectionflags	@""
	.align	4
.nv.constant0.matmul_kernel:
	.zero		432


//--------------------- .text.matmul_kernel       --------------------------
	.section	.text.matmul_kernel,"ax",@progbits
	.sectioninfo	@"SHI_REGISTERS=254"
	.align	128
        .global         matmul_kernel
        .type           matmul_kernel,@function
        .size           matmul_kernel,(.L_x_4 - matmul_kernel)
        .other          matmul_kernel,@"STO_CUDA_ENTRY STV_DEFAULT"
matmul_kernel:
.text.matmul_kernel:
[----:B------:R-:W-:Y:S02]  /*0000*/  IMAD.MOV.U32 R1, RZ, RZ, c[0x0][0x28] ;  /* 0x00000a00ff017624 */ /* 0x000fe400078e00ff */
[----:B------:R-:W-:Y:S01]  /*0010*/  IMAD.MOV.U32 R6, RZ, RZ, 0xf ;  /* 0x0000000fff067424 */ /* 0x000fe200078e00ff */
[----:B------:R-:W0:Y:S01]  /*0020*/  S2R R5, SR_CTAID.X ;  /* 0x0000000000057919 */ /* 0x000e220000002500 */
[----:B------:R-:W-:-:S03]  /*0030*/  ULDC.64 UR8, c[0x0][0x118] ;  /* 0x0000460000087ab9 */ /* 0x000fc60000000a00 */
[----:B------:R-:W-:-:S04]  /*0040*/  IADD3 R0, R6, c[0x0][0x17c], RZ ;  /* 0x00005f0006007a10 */ /* 0x000fc80007ffe0ff */
[----:B------:R-:W-:-:S04]  /*0050*/  SHF.R.S32.HI R3, RZ, 0x1f, R0 ;  /* 0x0000001fff037819 */ /* 0x000fc80000011400 */
[----:B------:R-:W-:-:S04]  /*0060*/  LEA.HI R3, R3, R0, RZ, 0x4 ;  /* 0x0000000003037211 */ /* 0x000fc800078f20ff */
[----:B------:R-:W-:-:S05]  /*0070*/  SHF.R.S32.HI R3, RZ, 0x4, R3 ;  /* 0x00000004ff037819 */ /* 0x000fca0000011403 */
[----:B------:R-:W-:Y:S01]  /*0080*/  IMAD.SHL.U32 R4, R3, 0x8, RZ ;  /* 0x0000000803047824 */ /* 0x000fe200078e00ff */
[----:B0-----:R-:W-:-:S04]  /*0090*/  IABS R10, R5 ;  /* 0x00000005000a7213 */ /* 0x001fc80000000000 */
[-C--:B------:R-:W-:Y:S02]  /*00a0*/  IABS R7, R4.reuse ;  /* 0x0000000400077213 */ /* 0x080fe40000000000 */
[----:B------:R-:W-:Y:S02]  /*00b0*/  IABS R11, R4 ;  /* 0x00000004000b7213 */ /* 0x000fe40000000000 */
[----:B------:R-:W0:Y:S08]  /*00c0*/  I2F.RP R0, R7 ;  /* 0x0000000700007306 */ /* 0x000e300000209400 */
[----:B0-----:R-:W0:Y:S02]  /*00d0*/  MUFU.RCP R0, R0 ;  /* 0x0000000000007308 */ /* 0x001e240000001000 */
[----:B0-----:R-:W-:Y:S01]  /*00e0*/  IADD3 R2, R0, 0xffffffe, RZ ;  /* 0x0ffffffe00027810 */ /* 0x001fe20007ffe0ff */
[----:B------:R-:W-:-:S05]  /*00f0*/  IMAD.MOV R0, RZ, RZ, -R11 ;  /* 0x000000ffff007224 */ /* 0x000fca00078e0a0b */
[----:B------:R0:W1:Y:S02]  /*0100*/  F2I.FTZ.U32.TRUNC.NTZ R3, R2 ;  /* 0x0000000200037305 */ /* 0x000064000021f000 */
[----:B0-----:R-:W-:Y:S02]  /*0110*/  IMAD.MOV.U32 R2, RZ, RZ, RZ ;  /* 0x000000ffff027224 */ /* 0x001fe400078e00ff */
[----:B-1----:R-:W-:-:S04]  /*0120*/  IMAD.MOV R8, RZ, RZ, -R3 ;  /* 0x000000ffff087224 */ /* 0x002fc800078e0a03 */
[----:B------:R-:W-:Y:S02]  /*0130*/  IMAD R9, R8, R7, RZ ;  /* 0x0000000708097224 */ /* 0x000fe400078e02ff */
[----:B------:R-:W-:Y:S02]  /*0140*/  IMAD.MOV.U32 R8, RZ, RZ, R10 ;  /* 0x000000ffff087224 */ /* 0x000fe400078e000a */
[----:B------:R-:W-:-:S06]  /*0150*/  IMAD.HI.U32 R3, R3, R9, R2 ;  /* 0x0000000903037227 */ /* 0x000fcc00078e0002 */
[----:B------:R-:W-:-:S04]  /*0160*/  IMAD.HI.U32 R3, R3, R8, RZ ;  /* 0x0000000803037227 */ /* 0x000fc800078e00ff */
[----:B------:R-:W-:-:S05]  /*0170*/  IMAD R0, R3, R0, R8 ;  /* 0x0000000003007224 */ /* 0x000fca00078e0208 */
[----:B------:R-:W-:-:S13]  /*0180*/  ISETP.GT.U32.AND P1, PT, R7, R0, PT ;  /* 0x000000000700720c */ /* 0x000fda0003f24070 */
[----:B------:R-:W-:Y:S01]  /*0190*/  @!P1 IMAD.IADD R0, R0, 0x1, -R7 ;  /* 0x0000000100009824 */ /* 0x000fe200078e0a07 */
[----:B------:R-:W-:Y:S02]  /*01a0*/  @!P1 IADD3 R3, R3, 0x1, RZ ;  /* 0x0000000103039810 */ /* 0x000fe40007ffe0ff */
[----:B------:R-:W-:Y:S02]  /*01b0*/  ISETP.NE.AND P1, PT, R4, RZ, PT ;  /* 0x000000ff0400720c */ /* 0x000fe40003f25270 */
[----:B------:R-:W-:Y:S02]  /*01c0*/  ISETP.GE.U32.AND P0, PT, R0, R7, PT ;  /* 0x000000070000720c */ /* 0x000fe40003f06070 */
[----:B------:R-:W-:-:S04]  /*01d0*/  LOP3.LUT R0, R5, R4, RZ, 0x3c, !PT ;  /* 0x0000000405007212 */ /* 0x000fc800078e3cff */
[----:B------:R-:W-:Y:S02]  /*01e0*/  ISETP.GE.AND P2, PT, R0, RZ, PT ;  /* 0x000000ff0000720c */ /* 0x000fe40003f46270 */
[----:B------:R-:W-:-:S05]  /*01f0*/  IADD3 R0, R6, c[0x0][0x178], RZ ;  /* 0x00005e0006007a10 */ /* 0x000fca0007ffe0ff */
[----:B------:R-:W-:-:S05]  /*0200*/  @P0 IADD3 R3, R3, 0x1, RZ ;  /* 0x0000000103030810 */ /* 0x000fca0007ffe0ff */
[----:B------:R-:W-:Y:S01]  /*0210*/  IMAD.MOV.U32 R2, RZ, RZ, R3 ;  /* 0x000000ffff027224 */ /* 0x000fe200078e0003 */
[----:B------:R-:W-:-:S03]  /*0220*/  SHF.R.S32.HI R3, RZ, 0x1f, R0 ;  /* 0x0000001fff037819 */ /* 0x000fc60000011400 */
[----:B------:R-:W-:Y:S01]  /*0230*/  @!P2 IMAD.MOV R2, RZ, RZ, -R2 ;  /* 0x000000ffff02a224 */ /* 0x000fe200078e0a02 */
[----:B------:R-:W-:Y:S02]  /*0240*/  @!P1 LOP3.LUT R2, RZ, R4, RZ, 0x33, !PT ;  /* 0x00000004ff029212 */ /* 0x000fe400078e33ff */
[----:B------:R-:W-:-:S03]  /*0250*/  LEA.HI R3, R3, R0, RZ, 0x4 ;  /* 0x0000000003037211 */ /* 0x000fc600078f20ff */
[----:B------:R-:W-:Y:S02]  /*0260*/  IMAD.SHL.U32 R8, R2, 0x8, RZ ;  /* 0x0000000802087824 */ /* 0x000fe400078e00ff */
[----:B------:R-:W-:-:S03]  /*0270*/  IMAD.MOV R2, RZ, RZ, -R2 ;  /* 0x000000ffff027224 */ /* 0x000fc600078e0a02 */
[----:B------:R-:W-:Y:S01]  /*0280*/  LEA.HI.SX32 R3, R3, -R8, 0x1c ;  /* 0x8000000803037211 */ /* 0x000fe200078fe2ff */
[----:B------:R-:W-:-:S03]  /*0290*/  IMAD R4, R4, R2, R5 ;  /* 0x0000000204047224 */ /* 0x000fc600078e0205 */
[----:B------:R-:W-:Y:S02]  /*02a0*/  IMNMX R11, R3, 0x8, PT ;  /* 0x00000008030b7817 */ /* 0x000fe40003800200 */
[----:B------:R-:W-:Y:S02]  /*02b0*/  IABS R9, R4 ;  /* 0x0000000400097213 */ /* 0x000fe40000000000 */
[----:B------:R-:W-:-:S04]  /*02c0*/  IABS R7, R11 ;  /* 0x0000000b00077213 */ /* 0x000fc80000000000 */
[----:B------:R-:W0:Y:S08]  /*02d0*/  I2F.RP R0, R7 ;  /* 0x0000000700007306 */ /* 0x000e300000209400 */
[----:B0-----:R-:W0:Y:S02]  /*02e0*/  MUFU.RCP R0, R0 ;  /* 0x0000000000007308 */ /* 0x001e240000001000 */
[----:B0-----:R-:W-:-:S06]  /*02f0*/  IADD3 R3, R0, 0xffffffe, RZ ;  /* 0x0ffffffe00037810 */ /* 0x001fcc0007ffe0ff */
[----:B------:R-:W0:Y:S02]  /*0300*/  F2I.FTZ.U32.TRUNC.NTZ R3, R3 ;  /* 0x0000000300037305 */ /* 0x000e24000021f000 */
[----:B0-----:R-:W-:-:S04]  /*0310*/  IMAD.MOV R6, RZ, RZ, -R3 ;  /* 0x000000ffff067224 */ /* 0x001fc800078e0a03 */
[----:B------:R-:W-:Y:S01]  /*0320*/  IMAD.MOV.U32 R2, RZ, RZ, R6 ;  /* 0x000000ffff027224 */ /* 0x000fe200078e0006 */
[----:B------:R-:W-:-:S03]  /*0330*/  IABS R6, R11 ;  /* 0x0000000b00067213 */ /* 0x000fc60000000000 */
[----:B------:R-:W-:Y:S02]  /*0340*/  IMAD R5, R2, R7, RZ ;  /* 0x0000000702057224 */ /* 0x000fe400078e02ff */
[----:B------:R-:W-:Y:S02]  /*0350*/  IMAD.MOV.U32 R2, RZ, RZ, RZ ;  /* 0x000000ffff027224 */ /* 0x000fe400078e00ff */
[----:B------:R-:W-:Y:S02]  /*0360*/  IMAD.MOV R0, RZ, RZ, -R6 ;  /* 0x000000ffff007224 */ /* 0x000fe400078e0a06 */
[----:B------:R-:W-:-:S04]  /*0370*/  IMAD.HI.U32 R2, R3, R5, R2 ;  /* 0x0000000503027227 */ /* 0x000fc800078e0002 */
[----:B------:R-:W-:Y:S02]  /*0380*/  IMAD.MOV.U32 R6, RZ, RZ, c[0x0][0x180] ;  /* 0x00006000ff067624 */ /* 0x000fe400078e00ff */
[----:B------:R-:W-:-:S03]  /*0390*/  IMAD.HI.U32 R2, R2, R9, RZ ;  /* 0x0000000902027227 */ /* 0x000fc600078e00ff */
[----:B------:R-:W-:Y:S01]  /*03a0*/  IADD3 R6, R6, 0x7f, RZ ;  /* 0x0000007f06067810 */ /* 0x000fe20007ffe0ff */
        /* <DEDUP_REMOVED lines=8> */
[----:B------:R-:W0:Y:S05]  /*0430*/  S2R R0, SR_TID.X ;  /* 0x0000000000007919 */ /* 0x000e2a0000002100 */
[----:B------:R-:W-:Y:S02]  /*0440*/  @P0 IADD3 R2, R2, 0x1, RZ ;  /* 0x0000000102020810 */ /* 0x000fe40007ffe0ff */
[----:B------:R-:W-:-:S03]  /*0450*/  ISETP.GT.AND P0, PT, R6, 0x7f, PT ;  /* 0x0000007f0600780c */ /* 0x000fc60003f04270 */
[----:B------:R-:W-:-:S04]  /*0460*/  IMAD.MOV.U32 R7, RZ, RZ, R2 ;  /* 0x000000ffff077224 */ /* 0x000fc800078e0002 */
[----:B------:R-:W-:Y:S01]  /*0470*/  @!P2 IMAD.MOV R7, RZ, RZ, -R7 ;  /* 0x000000ffff07a224 */ /* 0x000fe200078e0a07 */
[----:B------:R-:W-:-:S05]  /*0480*/  @!P1 LOP3.LUT R7, RZ, R11, RZ, 0x33, !PT ;  /* 0x0000000bff079212 */ /* 0x000fca00078e33ff */
[----:B------:R-:W-:Y:S01]  /*0490*/  IMAD.MOV R2, RZ, RZ, -R7 ;  /* 0x000000ffff027224 */ /* 0x000fe200078e0a07 */
[----:B------:R-:W-:Y:S01]  /*04a0*/  @!P0 PRMT R80, RZ, 0x7610, R80 ;  /* 0x00007610ff508816 */ /* 0x000fe20000000050 */
[----:B------:R-:W-:Y:S01]  /*04b0*/  IMAD.SHL.U32 R7, R7, 0x10, RZ ;  /* 0x0000001007077824 */ /* 0x000fe200078e00ff */
[----:B------:R-:W-:Y:S01]  /*04c0*/  @!P0 PRMT R82, RZ, 0x7610, R82 ;  /* 0x00007610ff528816 */ /* 0x000fe20000000052 */
[----:B------:R-:W-:Y:S01]  /*04d0*/  IMAD R2, R11, R2, R4 ;  /* 0x000000020b027224 */ /* 0x000fe200078e0204 */
[----:B0-----:R-:W-:Y:S02]  /*04e0*/  LOP3.LUT R5, R0, 0xf, RZ, 0xc0, !PT ;  /* 0x0000000f00057812 */ /* 0x001fe400078ec0ff */
[----:B------:R-:W-:Y:S01]  /*04f0*/  SHF.R.U32.HI R3, RZ, 0x4, R0 ;  /* 0x00000004ff037819 */ /* 0x000fe20000011600 */
[----:B------:R-:W-:Y:S01]  /*0500*/  IMAD.IADD R4, R8, 0x1, R2 ;  /* 0x0000000108047824 */ /* 0x000fe200078e0202 */
[----:B------:R-:W-:Y:S02]  /*0510*/  @!P0 PRMT R80, R80, 0x5410, RZ ;  /* 0x0000541050508816 */ /* 0x000fe400000000ff */
[----:B------:R-:W-:Y:S01]  /*0520*/  SGXT.U32 R2, R3, 0x2 ;  /* 0x000000020302781a */ /* 0x000fe20000000000 */
[----:B------:R-:W-:Y:S01]  /*0530*/  IMAD R4, R4, 0x10, R5 ;  /* 0x0000001004047824 */ /* 0x000fe200078e0205 */
[----:B------:R-:W-:Y:S01]  /*0540*/  @!P0 PRMT R82, R82, 0x5410, RZ ;  /* 0x0000541052528816 */ /* 0x000fe200000000ff */
[----:B------:R-:W-:-:S02]  /*0550*/  @!P0 IMAD.SHL.U32 R3, R0, 0x2, RZ ;  /* 0x0000000200038824 */ /* 0x000fc400078e00ff */
[----:B------:R-:W-:Y:S01]  /*0560*/  @!P0 IMAD.SHL.U32 R5, R0, 0x40, RZ ;  /* 0x0000004000058824 */ /* 0x000fe200078e00ff */
[----:B------:R-:W-:Y:S05]  /*0570*/  @!P0 BRA `(.L_x_0) ;  /* 0x00002f5000008947 */ /* 0x000fea0003800000 */
[----:B------:R-:W-:Y:S01]  /*0580*/  IABS R29, c[0x0][0x17c] ;  /* 0x00005f00001d7a13 */ /* 0x000fe20000000000 */
[----:B------:R-:W-:Y:S01]  /*0590*/  IMAD.MOV.U32 R47, RZ, RZ, c[0x0][0x188] ;  /* 0x00006200ff2f7624 */ /* 0x000fe200078e00ff */
[C---:B------:R-:W-:Y:S01]  /*05a0*/  IADD3 R3, R7.reuse, 0xf, RZ ;  /* 0x0000000f07037810 */ /* 0x040fe20007ffe0ff */
[----:B------:R-:W-:Y:S01]  /*05b0*/  IMAD R42, R2, c[0x0][0x188], RZ ;  /* 0x00006200022a7a24 */ /* 0x000fe200078e02ff */
[----:B------:R-:W0:Y:S01]  /*05c0*/  I2F.RP R5, R29 ;  /* 0x0000001d00057306 */ /* 0x000e220000209400 */
[C---:B------:R-:W-:Y:S01]  /*05d0*/  IADD3 R11, R7.reuse, 0xe, RZ ;  /* 0x0000000e070b7810 */ /* 0x040fe20007ffe0ff */
[----:B------:R-:W-:Y:S01]  /*05e0*/  CS2R R80, SRZ ;  /* 0x0000000000507805 */ /* 0x000fe2000001ff00 */
[----:B------:R-:W-:Y:S01]  /*05f0*/  IABS R12, R3 ;  /* 0x00000003000c7213 */ /* 0x000fe20000000000 */
[----:B------:R-:W-:Y:S01]  /*0600*/  CS2R R82, SRZ ;  /* 0x0000000000527805 */ /* 0x000fe2000001ff00 */
[----:B------:R-:W-:Y:S01]  /*0610*/  IADD3 R18, R7, 0xd, RZ ;  /* 0x0000000d07127810 */ /* 0x000fe20007ffe0ff */
[----:B------:R-:W-:Y:S01]  /*0620*/  IMAD.SHL.U32 R47, R47, 0x80, RZ ;  /* 0x000000802f2f7824 */ /* 0x000fe200078e00ff */
[----:B------:R-:W-:Y:S01]  /*0630*/  IABS R33, c[0x0][0x178] ;  /* 0x00005e0000217a13 */ /* 0x000fe20000000000 */
[----:B------:R-:W-:Y:S01]  /*0640*/  ULDC UR6, c[0x0][0x18c] ;  /* 0x0000630000067ab9 */ /* 0x000fe20000000800 */
[----:B------:R-:W-:Y:S01]  /*0650*/  IABS R14, R18 ;  /* 0x00000012000e7213 */ /* 0x000fe20000000000 */
[----:B------:R-:W-:Y:S01]  /*0660*/  ULDC UR7, c[0x0][0x180] ;  /* 0x0000600000077ab9 */ /* 0x000fe20000000800 */
[C---:B------:R-:W-:Y:S01]  /*0670*/  IADD3 R19, R7.reuse, 0xc, RZ ;  /* 0x0000000c07137810 */ /* 0x040fe20007ffe0ff */
[----:B------:R-:W1:Y:S01]  /*0680*/  I2F.RP R15, R33 ;  /* 0x00000021000f7306 */ /* 0x000e620000209400 */
[----:B------:R-:W-:Y:S01]  /*0690*/  ISETP.GE.AND P4, PT, R18, RZ, PT ;  /* 0x000000ff1200720c */ /* 0x000fe20003f86270 */
[----:B------:R-:W-:Y:S01]  /*06a0*/  USHF.L.U32 UR6, UR6, 0x7, URZ ;  /* 0x0000000706067899 */ /* 0x000fe2000800063f */
[----:B------:R-:W-:Y:S01]  /*06b0*/  IABS R16, R19 ;  /* 0x0000001300107213 */ /* 0x000fe20000000000 */
[----:B------:R-:W-:Y:S01]  /*06c0*/  ULDC.64 UR4, c[0x0][0x168] ;  /* 0x00005a0000047ab9 */ /* 0x000fe20000000a00 */
[----:B------:R-:W-:-:S02]  /*06d0*/  IADD3 R23, R7, 0x7, RZ ;  /* 0x0000000707177810 */ /* 0x000fc40007ffe0ff */
[C---:B------:R-:W-:Y:S01]  /*06e0*/  IADD3 R25, R7.reuse, 0x6, RZ ;  /* 0x0000000607197810 */ /* 0x040fe20007ffe0ff */
[----:B0-----:R-:W0:Y:S01]  /*06f0*/  MUFU.RCP R5, R5 ;  /* 0x0000000500057308 */ /* 0x001e220000001000 */
[C---:B------:R-:W-:Y:S02]  /*0700*/  IADD3 R28, R7.reuse, 0x5, RZ ;  /* 0x00000005071c7810 */ /* 0x040fe40007ffe0ff */
[C---:B------:R-:W-:Y:S02]  /*0710*/  IADD3 R30, R7.reuse, 0x4, RZ ;  /* 0x00000004071e7810 */ /* 0x040fe40007ffe0ff */
[----:B------:R-:W-:Y:S02]  /*0720*/  IADD3 R31, R7, 0x3, RZ ;  /* 0x00000003071f7810 */ /* 0x000fe40007ffe0ff */
[----:B------:R-:W-:Y:S01]  /*0730*/  IABS R20, R30 ;  /* 0x0000001e00147213 */ /* 0x000fe20000000000 */
[----:B-1----:R-:W-:Y:S01]  /*0740*/  MUFU.RCP R15, R15 ;  /* 0x0000000f000f7308 */ /* 0x002fe20000001000 */
[----:B------:R-:W-:-:S02]  /*0750*/  IABS R22, R31 ;  /* 0x0000001f00167213 */ /* 0x000fc40000000000 */
[C---:B------:R-:W-:Y:S02]  /*0760*/  IADD3 R32, R7.reuse, 0x2, RZ ;  /* 0x0000000207207810 */ /* 0x040fe40007ffe0ff */
[----:B------:R-:W-:Y:S02]  /*0770*/  IADD3 R34, R7, 0x1, RZ ;  /* 0x0000000107227810 */ /* 0x000fe40007ffe0ff */
[----:B------:R-:W-:Y:S02]  /*0780*/  IABS R24, R32 ;  /* 0x0000002000187213 */ /* 0x000fe40000000000 */
[----:B0-----:R-:W-:Y:S02]  /*0790*/  IADD3 R8, R5, 0xffffffe, RZ ;  /* 0x0ffffffe05087810 */ /* 0x001fe40007ffe0ff */
[----:B------:R-:W-:Y:S02]  /*07a0*/  IABS R26, R34 ;  /* 0x00000022001a7213 */ /* 0x000fe40000000000 */
[----:B------:R0:W1:Y:S01]  /*07b0*/  F2I.FTZ.U32.TRUNC.NTZ R9, R8 ;  /* 0x0000000800097305 */ /* 0x000062000021f000 */
[----:B------:R-:W-:-:S02]  /*07c0*/  IABS R27, R7 ;  /* 0x00000007001b7213 */ /* 0x000fc40000000000 */
[----:B------:R-:W-:Y:S02]  /*07d0*/  IABS R44, R4 ;  /* 0x00000004002c7213 */ /* 0x000fe40000000000 */
[C---:B------:R-:W-:Y:S02]  /*07e0*/  LOP3.LUT R35, R2.reuse, 0x64, RZ, 0xfc, !PT ;  /* 0x0000006402237812 */ /* 0x040fe400078efcff */
[C---:B------:R-:W-:Y:S01]  /*07f0*/  LOP3.LUT R36, R2.reuse, 0x68, RZ, 0xfc, !PT ;  /* 0x0000006802247812 */ /* 0x040fe200078efcff */
[----:B0-----:R-:W-:Y:S01]  /*0800*/  IMAD.MOV.U32 R8, RZ, RZ, RZ ;  /* 0x000000ffff087224 */ /* 0x001fe200078e00ff */
[C---:B------:R-:W-:Y:S01]  /*0810*/  LOP3.LUT R37, R2.reuse, 0x6c, RZ, 0xfc, !PT ;  /* 0x0000006c02257812 */ /* 0x040fe200078efcff */
[----:B------:R-:W-:Y:S01]  /*0820*/  IMAD R145, R35, c[0x0][0x188], RZ ;  /* 0x0000620023917a24 */ /* 0x000fe200078e02ff */
[----:B------:R-:W-:Y:S01]  /*0830*/  LOP3.LUT R38, R2, 0x70, RZ, 0xfc, !PT ;  /* 0x0000007002267812 */ /* 0x000fe200078efcff */
[----:B------:R-:W-:Y:S01]  /*0840*/  IMAD R143, R36, c[0x0][0x188], RZ ;  /* 0x00006200248f7a24 */ /* 0x000fe200078e02ff */
[C---:B------:R-:W-:Y:S01]  /*0850*/  LOP3.LUT R39, R2.reuse, 0x74, RZ, 0xfc, !PT ;  /* 0x0000007402277812 */ /* 0x040fe200078efcff */
[----:B------:R-:W-:Y:S01]  /*0860*/  IMAD R141, R37, c[0x0][0x188], RZ ;  /* 0x00006200258d7a24 */ /* 0x000fe200078e02ff */
[----:B------:R-:W-:Y:S01]  /*0870*/  LOP3.LUT R40, R2, 0x78, RZ, 0xfc, !PT ;  /* 0x0000007802287812 */ /* 0x000fe200078efcff */
[----:B-1----:R-:W-:Y:S01]  /*0880*/  IMAD.MOV R10, RZ, RZ, -R9 ;  /* 0x000000ffff0a7224 */ /* 0x002fe200078e0a09 */
[----:B------:R-:W-:Y:S01]  /*0890*/  LEA.HI R41, R0, 0x7c, RZ, 0x1c ;  /* 0x0000007c00297811 */ /* 0x000fe200078fe0ff */
[----:B------:R-:W-:-:S02]  /*08a0*/  IMAD R52, R39, c[0x0][0x188], RZ ;  /* 0x0000620027347a24 */ /* 0x000fc400078e02ff */
[----:B------:R-:W-:Y:S02]  /*08b0*/  IMAD R13, R10, R29, RZ ;  /* 0x0000001d0a0d7224 */ /* 0x000fe400078e02ff */
[----:B------:R-:W-:Y:S02]  /*08c0*/  IMAD R48, R41, c[0x0][0x188], RZ ;  /* 0x0000620029307a24 */ /* 0x000fe400078e02ff */
[----:B------:R-:W-:Y:S01]  /*08d0*/  IMAD.HI.U32 R10, R9, R13, R8 ;  /* 0x0000000d090a7227 */ /* 0x000fe200078e0008 */
[----:B------:R-:W-:-:S03]  /*08e0*/  IABS R13, R11 ;  /* 0x0000000b000d7213 */ /* 0x000fc60000000000 */
[----:B------:R-:W-:Y:S02]  /*08f0*/  IMAD.MOV.U32 R9, RZ, RZ, R12 ;  /* 0x000000ffff097224 */ /* 0x000fe400078e000c */
[----:B------:R-:W-:-:S04]  /*0900*/  IMAD.HI.U32 R8, R10, R13, RZ ;  /* 0x0000000d0a087227 */ /* 0x000fc800078e00ff */
[----:B------:R-:W-:-:S04]  /*0910*/  IMAD.HI.U32 R5, R10, R9, RZ ;  /* 0x000000090a057227 */ /* 0x000fc800078e00ff */
[----:B------:R-:W-:Y:S02]  /*0920*/  IMAD.MOV R12, RZ, RZ, -R5 ;  /* 0x000000ffff0c7224 */ /* 0x000fe400078e0a05 */
[----:B------:R-:W-:Y:S02]  /*0930*/  IMAD.MOV R8, RZ, RZ, -R8 ;  /* 0x000000ffff087224 */ /* 0x000fe400078e0a08 */
[C---:B------:R-:W-:Y:S02]  /*0940*/  IMAD R5, R29.reuse, R12, R9 ;  /* 0x0000000c1d057224 */ /* 0x040fe400078e0209 */
[----:B------:R-:W-:Y:S02]  /*0950*/  IMAD.MOV.U32 R12, RZ, RZ, R14 ;  /* 0x000000ffff0c7224 */ /* 0x000fe400078e000e */
[C---:B------:R-:W-:Y:S01]  /*0960*/  IMAD R8, R29.reuse, R8, R13 ;  /* 0x000000081d087224 */ /* 0x040fe200078e020d */
[----:B------:R-:W-:Y:S01]  /*0970*/  ISETP.GT.U32.AND P0, PT, R29, R5, PT ;  /* 0x000000051d00720c */ /* 0x000fe20003f04070 */
[----:B------:R-:W-:Y:S01]  /*0980*/  IMAD.HI.U32 R9, R10, R12, RZ ;  /* 0x0000000c0a097227 */ /* 0x000fe200078e00ff */
[----:B------:R-:W-:-:S02]  /*0990*/  IADD3 R13, R7, 0xb, RZ ;  /* 0x0000000b070d7810 */ /* 0x000fc40007ffe0ff */
[----:B------:R-:W-:Y:S01]  /*09a0*/  ISETP.GT.U32.AND P1, PT, R29, R8, PT ;  /* 0x000000081d00720c */ /* 0x000fe20003f24070 */
[----:B------:R-:W-:Y:S01]  /*09b0*/  IMAD.MOV R14, RZ, RZ, -R9 ;  /* 0x000000ffff0e7224 */ /* 0x000fe200078e0a09 */
[----:B------:R-:W-:Y:S01]  /*09c0*/  IABS R17, R13 ;  /* 0x0000000d00117213 */ /* 0x000fe20000000000 */
[----:B------:R-:W-:-:S04]  /*09d0*/  IMAD.HI.U32 R9, R10, R16, RZ ;  /* 0x000000100a097227 */ /* 0x000fc800078e00ff */
[----:B------:R-:W-:Y:S02]  /*09e0*/  IMAD.MOV R9, RZ, RZ, -R9 ;  /* 0x000000ffff097224 */ /* 0x000fe400078e0a09 */
[C---:B------:R-:W-:Y:S02]  /*09f0*/  IMAD R12, R29.reuse, R14, R12 ;  /* 0x0000000e1d0c7224 */ /* 0x040fe400078e020c */
[----:B------:R-:W-:Y:S01]  /*0a00*/  IMAD R14, R29, R9, R16 ;  /* 0x000000091d0e7224 */ /* 0x000fe200078e0210 */
[----:B------:R-:W-:Y:S01]  /*0a10*/  IADD3 R9, R15, 0xffffffe, RZ ;  /* 0x0ffffffe0f097810 */ /* 0x000fe20007ffe0ff */
[--C-:B------:R-:W-:Y:S01]  /*0a20*/  @!P1 IMAD.IADD R8, R8, 0x1, -R29.reuse ;  /* 0x0000000108089824 */ /* 0x100fe200078e0a1d */
[----:B------:R-:W-:Y:S01]  /*0a30*/  ISETP.GT.U32.AND P3, PT, R29, R12, PT ;  /* 0x0000000c1d00720c */ /* 0x000fe20003f64070 */
[----:B------:R-:W-:Y:S01]  /*0a40*/  @!P0 IMAD.IADD R5, R5, 0x1, -R29 ;  /* 0x0000000105058824 */ /* 0x000fe200078e0a1d */
[C---:B------:R-:W-:Y:S01]  /*0a50*/  ISETP.GT.U32.AND P2, PT, R29.reuse, R14, PT ;  /* 0x0000000e1d00720c */ /* 0x040fe20003f44070 */
[----:B------:R-:W-:Y:S01]  /*0a60*/  IMAD R51, R40, c[0x0][0x188], RZ ;  /* 0x0000620028337a24 */ /* 0x000fe200078e02ff */
[C---:B------:R-:W-:Y:S01]  /*0a70*/  ISETP.GT.U32.AND P5, PT, R29.reuse, R8, PT ;  /* 0x000000081d00720c */ /* 0x040fe20003fa4070 */
[----:B------:R-:W0:Y:S01]  /*0a80*/  F2I.FTZ.U32.TRUNC.NTZ R9, R9 ;  /* 0x0000000900097305 */ /* 0x000e22000021f000 */
[----:B------:R-:W-:Y:S01]  /*0a90*/  ISETP.GT.U32.AND P6, PT, R29, R5, PT ;  /* 0x000000051d00720c */ /* 0x000fe20003fc4070 */
[----:B------:R-:W-:Y:S01]  /*0aa0*/  IMAD R53, R38, c[0x0][0x188], RZ ;  /* 0x0000620026357a24 */ /* 0x000fe200078e02ff */
[----:B------:R-:W-:Y:S01]  /*0ab0*/  ISETP.GE.AND P0, PT, R3, RZ, PT ;  /* 0x000000ff0300720c */ /* 0x000fe20003f06270 */
[----:B------:R-:W-:Y:S01]  /*0ac0*/  IMAD.HI.U32 R3, R10, R17, RZ ;  /* 0x000000110a037227 */ /* 0x000fe200078e00ff */
[----:B------:R-:W-:-:S02]  /*0ad0*/  ISETP.GE.AND P1, PT, R11, RZ, PT ;  /* 0x000000ff0b00720c */ /* 0x000fc40003f26270 */
[----:B------:R-:W-:Y:S01]  /*0ae0*/  IADD3 R15, R7, 0xa, RZ ;  /* 0x0000000a070f7810 */ /* 0x000fe20007ffe0ff */
[----:B------:R-:W-:Y:S02]  /*0af0*/  IMAD.MOV R16, RZ, RZ, -R3 ;  /* 0x000000ffff107224 */ /* 0x000fe400078e0a03 */
[--C-:B------:R-:W-:Y:S02]  /*0b00*/  @!P2 IMAD.IADD R14, R14, 0x1, -R29.reuse ;  /* 0x000000010e0ea824 */ /* 0x100fe400078e0a1d */
[--C-:B------:R-:W-:Y:S02]  /*0b10*/  @!P5 IMAD.IADD R8, R8, 0x1, -R29.reuse ;  /* 0x000000010808d824 */ /* 0x100fe400078e0a1d */
[--C-:B------:R-:W-:Y:S01]  /*0b20*/  @!P6 IMAD.IADD R5, R5, 0x1, -R29.reuse ;  /* 0x000000010505e824 */ /* 0x100fe200078e0a1d */
[----:B------:R-:W-:Y:S01]  /*0b30*/  ISETP.GT.U32.AND P5, PT, R29, R14, PT ;  /* 0x0000000e1d00720c */ /* 0x000fe20003fa4070 */
[----:B------:R-:W-:Y:S01]  /*0b40*/  @!P3 IMAD.IADD R12, R12, 0x1, -R29 ;  /* 0x000000010c0cb824 */ /* 0x000fe200078e0a1d */
[----:B------:R-:W-:Y:S01]  /*0b50*/  ISETP.GE.AND P3, PT, R13, RZ, PT ;  /* 0x000000ff0d00720c */ /* 0x000fe20003f66270 */
[----:B------:R-:W-:Y:S01]  /*0b60*/  IMAD.MOV.U32 R11, RZ, RZ, R5 ;  /* 0x000000ffff0b7224 */ /* 0x000fe200078e0005 */
[----:B------:R-:W-:Y:S01]  /*0b70*/  ISETP.GE.AND P6, PT, R19, RZ, PT ;  /* 0x000000ff1300720c */ /* 0x000fe20003fc6270 */
[----:B------:R-:W-:Y:S01]  /*0b80*/  IMAD R3, R29, R16, R17 ;  /* 0x000000101d037224 */ /* 0x000fe200078e0211 */
[----:B------:R-:W-:Y:S01]  /*0b90*/  IADD3 R16, R7, 0x9, RZ ;  /* 0x0000000907107810 */ /* 0x000fe20007ffe0ff */
[----:B------:R-:W-:Y:S01]  /*0ba0*/  @!P0 IMAD.MOV R11, RZ, RZ, -R11 ;  /* 0x000000ffff0b8224 */ /* 0x000fe200078e0a0b */
[----:B------:R-:W-:Y:S01]  /*0bb0*/  ISETP.GT.U32.AND P2, PT, R29, R12, PT ;  /* 0x0000000c1d00720c */ /* 0x000fe20003f44070 */
[----:B------:R-:W-:Y:S01]  /*0bc0*/  IMAD.MOV.U32 R13, RZ, RZ, R8 ;  /* 0x000000ffff0d7224 */ /* 0x000fe200078e0008 */
[----:B------:R-:W-:Y:S01]  /*0bd0*/  ISETP.GE.AND P0, PT, R15, RZ, PT ;  /* 0x000000ff0f00720c */ /* 0x000fe20003f06270 */
[----:B0-----:R-:W-:Y:S01]  /*0be0*/  IMAD.MOV R8, RZ, RZ, -R9 ;  /* 0x000000ffff087224 */ /* 0x001fe200078e0a09 */
[----:B------:R-:W-:Y:S01]  /*0bf0*/  IABS R15, R15 ;  /* 0x0000000f000f7213 */ /* 0x000fe20000000000 */
[----:B------:R-:W-:Y:S01]  /*0c00*/  @!P1 IMAD.MOV R13, RZ, RZ, -R13 ;  /* 0x000000ffff0d9224 */ /* 0x000fe200078e0a0d */
[----:B------:R-:W-:Y:S01]  /*0c10*/  IABS R18, R16 ;  /* 0x0000001000127213 */ /* 0x000fe20000000000 */
[----:B------:R-:W-:Y:S01]  /*0c20*/  @!P5 IMAD.IADD R14, R14, 0x1, -R29 ;  /* 0x000000010e0ed824 */ /* 0x000fe200078e0a1d */
[----:B------:R-:W-:Y:S01]  /*0c30*/  ISETP.GE.AND P1, PT, R16, RZ, PT ;  /* 0x000000ff1000720c */ /* 0x000fe20003f26270 */
[----:B------:R-:W-:Y:S01]  /*0c40*/  IMAD.MOV.U32 R16, RZ, RZ, R15 ;  /* 0x000000ffff107224 */ /* 0x000fe200078e000f */
[----:B------:R-:W-:Y:S01]  /*0c50*/  ISETP.GT.U32.AND P5, PT, R29, R3, PT ;  /* 0x000000031d00720c */ /* 0x000fe20003fa4070 */
[----:B------:R-:W-:Y:S01]  /*0c60*/  IMAD.HI.U32 R15, R10, R18, RZ ;  /* 0x000000120a0f7227 */ /* 0x000fe200078e00ff */
[----:B------:R-:W-:-:S02]  /*0c70*/  IADD3 R17, R7, 0x8, RZ ;  /* 0x0000000807117810 */ /* 0x000fc40007ffe0ff */
[----:B------:R-:W-:Y:S01]  /*0c80*/  IABS R19, R28 ;  /* 0x0000001c00137213 */ /* 0x000fe20000000000 */
[----:B------:R-:W-:-:S04]  /*0c90*/  IMAD.HI.U32 R5, R10, R16, RZ ;  /* 0x000000100a057227 */ /* 0x000fc800078e00ff */
[----:B------:R-:W-:Y:S02]  /*0ca0*/  IMAD R21, R8, R33, RZ ;  /* 0x0000002108157224 */ /* 0x000fe400078e02ff */
[----:B------:R-:W-:Y:S02]  /*0cb0*/  IMAD.MOV.U32 R8, RZ, RZ, RZ ;  /* 0x000000ffff087224 */ /* 0x000fe400078e00ff */
[----:B------:R-:W-:Y:S01]  /*0cc0*/  @!P2 IMAD.IADD R12, R12, 0x1, -R29 ;  /* 0x000000010c0ca824 */ /* 0x000fe200078e0a1d */
[----:B------:R-:W-:Y:S01]  /*0cd0*/  ISETP.GE.AND P2, PT, R17, RZ, PT ;  /* 0x000000ff1100720c */ /* 0x000fe20003f46270 */
[----:B------:R-:W-:Y:S01]  /*0ce0*/  IMAD.MOV R15, RZ, RZ, -R15 ;  /* 0x000000ffff0f7224 */ /* 0x000fe200078e0a0f */
[----:B------:R-:W-:Y:S01]  /*0cf0*/  IABS R17, R17 ;  /* 0x0000001100117213 */ /* 0x000fe20000000000 */
[----:B------:R-:W-:Y:S02]  /*0d00*/  IMAD.MOV R5, RZ, RZ, -R5 ;  /* 0x000000ffff057224 */ /* 0x000fe400078e0a05 */
[----:B------:R-:W-:-:S04]  /*0d10*/  IMAD.HI.U32 R21, R9, R21, R8 ;  /* 0x0000001509157227 */ /* 0x000fc800078e0008 */
[C---:B------:R-:W-:Y:S01]  /*0d20*/  IMAD R8, R29.reuse, R15, R18 ;  /* 0x0000000f1d087224 */ /* 0x040fe200078e0212 */
[----:B------:R-:W-:Y:S01]  /*0d30*/  IABS R18, R25 ;  /* 0x0000001900127213 */ /* 0x000fe20000000000 */
[----:B------:R-:W-:Y:S02]  /*0d40*/  IMAD R5, R29, R5, R16 ;  /* 0x000000051d057224 */ /* 0x000fe400078e0210 */
[----:B------:R-:W-:Y:S02]  /*0d50*/  IMAD.MOV.U32 R15, RZ, RZ, R12 ;  /* 0x000000ffff0f7224 */ /* 0x000fe400078e000c */
[----:B------:R-:W-:Y:S01]  /*0d60*/  @!P5 IMAD.IADD R3, R3, 0x1, -R29 ;  /* 0x000000010303d824 */ /* 0x000fe200078e0a1d */
[C---:B------:R-:W-:Y:S01]  /*0d70*/  ISETP.GT.U32.AND P5, PT, R29.reuse, R5, PT ;  /* 0x000000051d00720c */ /* 0x040fe20003fa4070 */
[----:B------:R-:W-:Y:S01]  /*0d80*/  IMAD.MOV.U32 R16, RZ, RZ, R17 ;  /* 0x000000ffff107224 */ /* 0x000fe200078e0011 */
[----:B------:R-:W-:Y:S01]  /*0d90*/  IABS R17, R23 ;  /* 0x0000001700117213 */ /* 0x000fe20000000000 */
[----:B------:R-:W-:Y:S01]  /*0da0*/  @!P4 IMAD.MOV R15, RZ, RZ, -R15 ;  /* 0x000000ffff0fc224 */ /* 0x000fe200078e0a0f */
[----:B------:R-:W-:Y:S01]  /*0db0*/  ISETP.GT.U32.AND P4, PT, R29, R3, PT ;  /* 0x000000031d00720c */ /* 0x000fe20003f84070 */
[----:B------:R-:W-:-:S04]  /*0dc0*/  IMAD.HI.U32 R9, R10, R16, RZ ;  /* 0x000000100a097227 */ /* 0x000fc800078e00ff */
[----:B------:R-:W-:Y:S02]  /*0dd0*/  IMAD.MOV R9, RZ, RZ, -R9 ;  /* 0x000000ffff097224 */ /* 0x000fe400078e0a09 */
[----:B------:R-:W-:Y:S01]  /*0de0*/  @!P6 IMAD.MOV R14, RZ, RZ, -R14 ;  /* 0x000000ffff0ee224 */ /* 0x000fe200078e0a0e */
[C---:B------:R-:W-:Y:S01]  /*0df0*/  ISETP.GT.U32.AND P6, PT, R29.reuse, R8, PT ;  /* 0x000000081d00720c */ /* 0x040fe20003fc4070 */
[----:B------:R-:W-:Y:S02]  /*0e00*/  IMAD R9, R29, R9, R16 ;  /* 0x000000091d097224 */ /* 0x000fe400078e0210 */
[--C-:B------:R-:W-:Y:S02]  /*0e10*/  @!P5 IMAD.IADD R5, R5, 0x1, -R29.reuse ;  /* 0x000000010505d824 */ /* 0x100fe400078e0a1d */
[----:B------:R-:W-:Y:S01]  /*0e20*/  @!P4 IMAD.IADD R3, R3, 0x1, -R29 ;  /* 0x000000010303c824 */ /* 0x000fe200078e0a1d */
[C---:B------:R-:W-:Y:S01]  /*0e30*/  ISETP.GT.U32.AND P4, PT, R29.reuse, R9, PT ;  /* 0x000000091d00720c */ /* 0x040fe20003f84070 */
[----:B------:R-:W-:Y:S01]  /*0e40*/  IMAD.HI.U32 R12, R10, R17, RZ ;  /* 0x000000110a0c7227 */ /* 0x000fe200078e00ff */
[----:B------:R-:W-:-:S03]  /*0e50*/  ISETP.GT.U32.AND P5, PT, R29, R5, PT ;  /* 0x000000051d00720c */ /* 0x000fc60003fa4070 */
[----:B------:R-:W-:Y:S02]  /*0e60*/  IMAD.MOV R12, RZ, RZ, -R12 ;  /* 0x000000ffff0c7224 */ /* 0x000fe400078e0a0c */
[----:B------:R-:W-:-:S04]  /*0e70*/  IMAD.HI.U32 R16, R10, R18, RZ ;  /* 0x000000120a107227 */ /* 0x000fc800078e00ff */
[----:B------:R-:W-:Y:S02]  /*0e80*/  IMAD R12, R29, R12, R17 ;  /* 0x0000000c1d0c7224 */ /* 0x000fe400078e0211 */
[--C-:B------:R-:W-:Y:S02]  /*0e90*/  @!P4 IMAD.IADD R9, R9, 0x1, -R29.reuse ;  /* 0x000000010909c824 */ /* 0x100fe400078e0a1d */
[--C-:B------:R-:W-:Y:S02]  /*0ea0*/  @!P6 IMAD.IADD R8, R8, 0x1, -R29.reuse ;  /* 0x000000010808e824 */ /* 0x100fe400078e0a1d */
[----:B------:R-:W-:Y:S01]  /*0eb0*/  @!P5 IMAD.IADD R5, R5, 0x1, -R29 ;  /* 0x000000010505d824 */ /* 0x000fe200078e0a1d */
[C---:B------:R-:W-:Y:S01]  /*0ec0*/  ISETP.GT.U32.AND P4, PT, R29.reuse, R9, PT ;  /* 0x000000091d00720c */ /* 0x040fe20003f84070 */
[----:B------:R-:W-:Y:S01]  /*0ed0*/  IMAD.MOV R16, RZ, RZ, -R16 ;  /* 0x000000ffff107224 */ /* 0x000fe200078e0a10 */
[C---:B------:R-:W-:Y:S01]  /*0ee0*/  ISETP.GT.U32.AND P5, PT, R29.reuse, R12, PT ;  /* 0x0000000c1d00720c */ /* 0x040fe20003fa4070 */
[----:B------:R-:W-:Y:S01]  /*0ef0*/  IMAD.HI.U32 R17, R10, R19, RZ ;  /* 0x000000130a117227 */ /* 0x000fe200078e00ff */
[----:B------:R-:W-:-:S03]  /*0f00*/  ISETP.GT.U32.AND P6, PT, R29, R8, PT ;  /* 0x000000081d00720c */ /* 0x000fc60003fc4070 */
[----:B------:R-:W-:Y:S02]  /*0f10*/  IMAD R16, R29, R16, R18 ;  /* 0x000000101d107224 */ /* 0x000fe400078e0212 */
[----:B------:R-:W-:Y:S02]  /*0f20*/  IMAD.MOV R18, RZ, RZ, -R17 ;  /* 0x000000ffff127224 */ /* 0x000fe400078e0a11 */
[----:B------:R-:W-:-:S04]  /*0f30*/  IMAD.HI.U32 R17, R10, R20, RZ ;  /* 0x000000140a117227 */ /* 0x000fc800078e00ff */
[----:B------:R-:W-:Y:S02]  /*0f40*/  IMAD R18, R29, R18, R19 ;  /* 0x000000121d127224 */ /* 0x000fe400078e0213 */
[--C-:B------:R-:W-:Y:S02]  /*0f50*/  @!P4 IMAD.IADD R9, R9, 0x1, -R29.reuse ;  /* 0x000000010909c824 */ /* 0x100fe400078e0a1d */
[--C-:B------:R-:W-:Y:S01]  /*0f60*/  @!P5 IMAD.IADD R12, R12, 0x1, -R29.reuse ;  /* 0x000000010c0cd824 */ /* 0x100fe200078e0a1d */
[C---:B------:R-:W-:Y:S01]  /*0f70*/  ISETP.GT.U32.AND P4, PT, R29.reuse, R18, PT ;  /* 0x000000121d00720c */ /* 0x040fe20003f84070 */
[----:B------:R-:W-:Y:S01]  /*0f80*/  @!P6 IMAD.IADD R8, R8, 0x1, -R29 ;  /* 0x000000010808e824 */ /* 0x000fe200078e0a1d */
[C---:B------:R-:W-:Y:S01]  /*0f90*/  ISETP.GT.U32.AND P6, PT, R29.reuse, R16, PT ;  /* 0x000000101d00720c */ /* 0x040fe20003fc4070 */
[----:B------:R-:W-:Y:S01]  /*0fa0*/  IMAD.MOV R17, RZ, RZ, -R17 ;  /* 0x000000ffff117224 */ /* 0x000fe200078e0a11 */
[----:B------:R-:W-:Y:S01]  /*0fb0*/  ISETP.GT.U32.AND P5, PT, R29, R12, PT ;  /* 0x0000000c1d00720c */ /* 0x000fe20003fa4070 */
[----:B------:R-:W-:-:S04]  /*0fc0*/  IMAD.HI.U32 R19, R10, R22, RZ ;  /* 0x000000160a137227 */ /* 0x000fc800078e00ff */
[C---:B------:R-:W-:Y:S02]  /*0fd0*/  IMAD R20, R29.reuse, R17, R20 ;  /* 0x000000111d147224 */ /* 0x040fe400078e0214 */
[----:B------:R-:W-:Y:S02]  /*0fe0*/  IMAD.MOV R19, RZ, RZ, -R19 ;  /* 0x000000ffff137224 */ /* 0x000fe400078e0a13 */
[--C-:B------:R-:W-:Y:S02]  /*0ff0*/  @!P4 IMAD.IADD R18, R18, 0x1, -R29.reuse ;  /* 0x000000011212c824 */ /* 0x100fe400078e0a1d */
[--C-:B------:R-:W-:Y:S02]  /*1000*/  @!P6 IMAD.IADD R16, R16, 0x1, -R29.reuse ;  /* 0x000000011010e824 */ /* 0x100fe400078e0a1d */
[----:B------:R-:W-:Y:S01]  /*1010*/  IMAD.HI.U32 R17, R10, R24, RZ ;  /* 0x000000180a117227 */ /* 0x000fe200078e00ff */
[C---:B------:R-:W-:Y:S02]  /*1020*/  ISETP.GT.U32.AND P4, PT, R29.reuse, R18, PT ;  /* 0x000000121d00720c */ /* 0x040fe40003f84070 */
[C---:B------:R-:W-:Y:S01]  /*1030*/  ISETP.GT.U32.AND P6, PT, R29.reuse, R16, PT ;  /* 0x000000101d00720c */ /* 0x040fe20003fc4070 */
[----:B------:R-:W-:Y:S01]  /*1040*/  @!P5 IMAD.IADD R12, R12, 0x1, -R29 ;  /* 0x000000010c0cd824 */ /* 0x000fe200078e0a1d */
[C---:B------:R-:W-:Y:S01]  /*1050*/  ISETP.GT.U32.AND P5, PT, R29.reuse, R20, PT ;  /* 0x000000141d00720c */ /* 0x040fe20003fa4070 */
[----:B------:R-:W-:-:S02]  /*1060*/  IMAD R22, R29, R19, R22 ;  /* 0x000000131d167224 */ /* 0x000fc400078e0216 */
[----:B------:R-:W-:Y:S02]  /*1070*/  IMAD.MOV R19, RZ, RZ, -R17 ;  /* 0x000000ffff137224 */ /* 0x000fe400078e0a11 */
[----:B------:R-:W-:-:S04]  /*1080*/  IMAD.HI.U32 R17, R10, R26, RZ ;  /* 0x0000001a0a117227 */ /* 0x000fc800078e00ff */
[----:B------:R-:W-:Y:S02]  /*1090*/  IMAD.MOV R17, RZ, RZ, -R17 ;  /* 0x000000ffff117224 */ /* 0x000fe400078e0a11 */
[C---:B------:R-:W-:Y:S02]  /*10a0*/  IMAD R24, R29.reuse, R19, R24 ;  /* 0x000000131d187224 */ /* 0x040fe400078e0218 */
[C---:B------:R-:W-:Y:S02]  /*10b0*/  IMAD R26, R29.reuse, R17, R26 ;  /* 0x000000111d1a7224 */ /* 0x040fe400078e021a */
[--C-:B------:R-:W-:Y:S01]  /*10c0*/  @!P4 IMAD.IADD R18, R18, 0x1, -R29.reuse ;  /* 0x000000011212c824 */ /* 0x100fe200078e0a1d */
[----:B------:R-:W-:Y:S01]  /*10d0*/  ISETP.GT.U32.AND P4, PT, R29, R24, PT ;  /* 0x000000181d00720c */ /* 0x000fe20003f84070 */
[----:B------:R-:W-:Y:S01]  /*10e0*/  @!P5 IMAD.IADD R20, R20, 0x1, -R29 ;  /* 0x000000011414d824 */ /* 0x000fe200078e0a1d */
[----:B------:R-:W-:Y:S01]  /*10f0*/  ISETP.GE.AND P5, PT, R23, RZ, PT ;  /* 0x000000ff1700720c */ /* 0x000fe20003fa6270 */
[----:B------:R-:W-:-:S02]  /*1100*/  IMAD.MOV.U32 R17, RZ, RZ, R3 ;  /* 0x000000ffff117224 */ /* 0x000fc400078e0003 */
[----:B------:R-:W-:Y:S01]  /*1110*/  @!P6 IMAD.IADD R16, R16, 0x1, -R29 ;  /* 0x000000011010e824 */ /* 0x000fe200078e0a1d */
[C---:B------:R-:W-:Y:S01]  /*1120*/  ISETP.GT.U32.AND P6, PT, R29.reuse, R22, PT ;  /* 0x000000161d00720c */ /* 0x040fe20003fc4070 */
[----:B------:R-:W-:Y:S01]  /*1130*/  @!P3 IMAD.MOV R17, RZ, RZ, -R17 ;  /* 0x000000ffff11b224 */ /* 0x000fe200078e0a11 */
[----:B------:R-:W-:Y:S01]  /*1140*/  ISETP.GT.U32.AND P3, PT, R29, R20, PT ;  /* 0x000000141d00720c */ /* 0x000fe20003f64070 */
[----:B------:R-:W-:-:S04]  /*1150*/  IMAD.HI.U32 R10, R10, R27, RZ ;  /* 0x0000001b0a0a7227 */ /* 0x000fc800078e00ff */
[----:B------:R-:W-:Y:S02]  /*1160*/  IMAD.MOV R10, RZ, RZ, -R10 ;  /* 0x000000ffff0a7224 */ /* 0x000fe400078e0a0a */
[----:B------:R-:W-:-:S04]  /*1170*/  IMAD.HI.U32 R3, R21, R44, RZ ;  /* 0x0000002c15037227 */ /* 0x000fc800078e00ff */
[----:B------:R-:W-:Y:S02]  /*1180*/  IMAD.MOV.U32 R21, RZ, RZ, R8 ;  /* 0x000000ffff157224 */ /* 0x000fe400078e0008 */
[----:B------:R-:W-:Y:S01]  /*1190*/  @!P4 IMAD.IADD R24, R24, 0x1, -R29 ;  /* 0x000000011818c824 */ /* 0x000fe200078e0a1d */
[----:B------:R-:W-:Y:S01]  /*11a0*/  ISETP.GE.AND P4, PT, R25, RZ, PT ;  /* 0x000000ff1900720c */ /* 0x000fe20003f86270 */
[C---:B------:R-:W-:Y:S02]  /*11b0*/  IMAD R27, R29.reuse, R10, R27 ;  /* 0x0000000a1d1b7224 */ /* 0x040fe400078e021b */
[----:B------:R-:W-:Y:S01]  /*11c0*/  @!P6 IMAD.IADD R22, R22, 0x1, -R29 ;  /* 0x000000011616e824 */ /* 0x000fe200078e0a1d */
[C---:B------:R-:W-:Y:S01]  /*11d0*/  ISETP.GT.U32.AND P6, PT, R29.reuse, R26, PT ;  /* 0x0000001a1d00720c */ /* 0x040fe20003fc4070 */
[----:B------:R-:W-:Y:S01]  /*11e0*/  @!P1 IMAD.MOV R21, RZ, RZ, -R21 ;  /* 0x000000ffff159224 */ /* 0x000fe200078e0a15 */
[C---:B------:R-:W-:Y:S01]  /*11f0*/  ISETP.GT.U32.AND P1, PT, R29.reuse, R24, PT ;  /* 0x000000181d00720c */ /* 0x040fe20003f24070 */
[----:B------:R-:W-:Y:S01]  /*1200*/  @!P3 IMAD.IADD R20, R20, 0x1, -R29 ;  /* 0x000000011414b824 */ /* 0x000fe200078e0a1d */
[----:B------:R-:W-:Y:S01]  /*1210*/  ISETP.GT.U32.AND P3, PT, R29, R27, PT ;  /* 0x0000001b1d00720c */ /* 0x000fe20003f64070 */
[----:B------:R-:W-:-:S02]  /*1220*/  IMAD.MOV R3, RZ, RZ, -R3 ;  /* 0x000000ffff037224 */ /* 0x000fc400078e0a03 */
[----:B------:R-:W-:Y:S01]  /*1230*/  IMAD.MOV.U32 R19, RZ, RZ, R5 ;  /* 0x000000ffff137224 */ /* 0x000fe200078e0005 */
[----:B------:R-:W-:Y:S01]  /*1240*/  SHF.R.S32.HI R5, RZ, 0x2, R0 ;  /* 0x00000002ff057819 */ /* 0x000fe20000011400 */
[----:B------:R-:W-:Y:S02]  /*1250*/  IMAD R44, R33, R3, R44 ;  /* 0x00000003212c7224 */ /* 0x000fe400078e022c */
[----:B------:R-:W-:Y:S01]  /*1260*/  IMAD.MOV.U32 R23, RZ, RZ, R9 ;  /* 0x000000ffff177224 */ /* 0x000fe200078e0009 */
[----:B------:R-:W-:Y:S01]  /*1270*/  SGXT R5, R5, 0x1 ;  /* 0x000000010505781a */ /* 0x000fe20000000200 */
[--C-:B------:R-:W-:Y:S01]  /*1280*/  @!P6 IMAD.IADD R26, R26, 0x1, -R29.reuse ;  /* 0x000000011a1ae824 */ /* 0x100fe200078e0a1d */
[----:B------:R-:W-:Y:S01]  /*1290*/  LOP3.LUT R9, R0, 0x7, RZ, 0xc0, !PT ;  /* 0x0000000700097812 */ /* 0x000fe200078ec0ff */
[--C-:B------:R-:W-:Y:S01]  /*12a0*/  @!P1 IMAD.IADD R24, R24, 0x1, -R29.reuse ;  /* 0x0000000118189824 */ /* 0x100fe200078e0a1d */
[----:B------:R-:W-:Y:S01]  /*12b0*/  ISETP.GT.U32.AND P1, PT, R33, R44, PT ;  /* 0x0000002c2100720c */ /* 0x000fe20003f24070 */
[----:B------:R-:W-:Y:S01]  /*12c0*/  @!P3 IMAD.IADD R27, R27, 0x1, -R29 ;  /* 0x000000011b1bb824 */ /* 0x000fe200078e0a1d */
[C---:B------:R-:W-:Y:S01]  /*12d0*/  ISETP.GT.U32.AND P6, PT, R29.reuse, R26, PT ;  /* 0x0000001a1d00720c */ /* 0x040fe20003fc4070 */
[----:B------:R-:W-:Y:S01]  /*12e0*/  @!P0 IMAD.MOV R19, RZ, RZ, -R19 ;  /* 0x000000ffff138224 */ /* 0x000fe200078e0a13 */
[C---:B------:R-:W-:Y:S01]  /*12f0*/  ISETP.GT.U32.AND P0, PT, R29.reuse, R22, PT ;  /* 0x000000161d00720c */ /* 0x040fe20003f04070 */
[----:B------:R-:W-:Y:S01]  /*1300*/  @!P2 IMAD.MOV R23, RZ, RZ, -R23 ;  /* 0x000000ffff17a224 */ /* 0x000fe200078e0a17 */
[----:B------:R-:W-:Y:S01]  /*1310*/  ISETP.GT.U32.AND P3, PT, R29, R27, PT ;  /* 0x0000001b1d00720c */ /* 0x000fe20003f64070 */
[----:B------:R-:W-:Y:S01]  /*1320*/  IMAD.MOV.U32 R25, RZ, RZ, R12 ;  /* 0x000000ffff197224 */ /* 0x000fe200078e000c */
[----:B------:R-:W-:Y:S01]  /*1330*/  ISETP.GE.AND P2, PT, R28, RZ, PT ;  /* 0x000000ff1c00720c */ /* 0x000fe20003f46270 */
[C---:B------:R-:W-:Y:S01]  /*1340*/  IMAD.SHL.U32 R3, R0.reuse, 0x20, RZ ;  /* 0x0000002000037824 */ /* 0x040fe200078e00ff */
[----:B------:R-:W-:Y:S01]  /*1350*/  LOP3.LUT R8, R5, 0x90, RZ, 0xc0, !PT ;  /* 0x0000009005087812 */ /* 0x000fe200078ec0ff */
[----:B------:R-:W-:-:S02]  /*1360*/  IMAD.SHL.U32 R5, R0, 0x40, RZ ;  /* 0x0000004000057824 */ /* 0x000fc400078e00ff */
[----:B------:R-:W-:Y:S01]  /*1370*/  @!P1 IMAD.IADD R44, R44, 0x1, -R33 ;  /* 0x000000012c2c9824 */ /* 0x000fe200078e0a21 */
[----:B------:R-:W-:Y:S01]  /*1380*/  LOP3.LUT R10, R8, 0x60, R3, 0xf8, !PT ;  /* 0x00000060080a7812 */ /* 0x000fe200078ef803 */
[----:B------:R-:W-:Y:S01]  /*1390*/  @!P5 IMAD.MOV R25, RZ, RZ, -R25 ;  /* 0x000000ffff19d224 */ /* 0x000fe200078e0a19 */
[----:B------:R-:W-:Y:S01]  /*13a0*/  ISETP.GE.AND P5, PT, R31, RZ, PT ;  /* 0x000000ff1f00720c */ /* 0x000fe20003fa6270 */
[--C-:B------:R-:W-:Y:S01]  /*13b0*/  @!P0 IMAD.IADD R22, R22, 0x1, -R29.reuse ;  /* 0x0000000116168824 */ /* 0x100fe200078e0a1d */
[----:B------:R-:W-:Y:S01]  /*13c0*/  ISETP.GE.AND P0, PT, R30, RZ, PT ;  /* 0x000000ff1e00720c */ /* 0x000fe20003f06270 */
[--C-:B------:R-:W-:Y:S01]  /*13d0*/  @!P6 IMAD.IADD R26, R26, 0x1, -R29.reuse ;  /* 0x000000011a1ae824 */ /* 0x100fe200078e0a1d */
[----:B------:R-:W-:Y:S01]  /*13e0*/  ISETP.GE.AND P6, PT, R32, RZ, PT ;  /* 0x000000ff2000720c */ /* 0x000fe20003fc6270 */
[----:B------:R-:W-:Y:S01]  /*13f0*/  @!P3 IMAD.IADD R27, R27, 0x1, -R29 ;  /* 0x000000011b1bb824 */ /* 0x000fe200078e0a1d */
[----:B------:R-:W-:Y:S01]  /*1400*/  ISETP.GT.U32.AND P1, PT, R33, R44, PT ;  /* 0x0000002c2100720c */ /* 0x000fe20003f24070 */
[----:B------:R-:W-:Y:S01]  /*1410*/  @!P2 IMAD.MOV R18, RZ, RZ, -R18 ;  /* 0x000000ffff12a224 */ /* 0x000fe200078e0a12 */
[----:B------:R-:W-:Y:S01]  /*1420*/  ISETP.GE.AND P3, PT, R34, RZ, PT ;  /* 0x000000ff2200720c */ /* 0x000fe20003f66270 */
[----:B------:R-:W-:Y:S01]  /*1430*/  IMAD.SHL.U32 R3, R0, 0x2, RZ ;  /* 0x0000000200037824 */ /* 0x000fe200078e00ff */
[----:B------:R-:W-:Y:S01]  /*1440*/  ISETP.GE.AND P2, PT, R7, RZ, PT ;  /* 0x000000ff0700720c */ /* 0x000fe20003f46270 */
[----:B------:R-:W-:Y:S01]  /*1450*/  @!P4 IMAD.MOV R16, RZ, RZ, -R16 ;  /* 0x000000ffff10c224 */ /* 0x000fe200078e0a10 */
[----:B------:R-:W-:Y:S01]  /*1460*/  LOP3.LUT R12, R5, 0x800, RZ, 0xc0, !PT ;  /* 0x00000800050c7812 */ /* 0x000fe200078ec0ff */
[----:B------:R-:W-:Y:S01]  /*1470*/  @!P5 IMAD.MOV R22, RZ, RZ, -R22 ;  /* 0x000000ffff16d224 */ /* 0x000fe200078e0a16 */
[----:B------:R-:W-:Y:S01]  /*1480*/  LOP3.LUT R29, R10, 0x10, R3, 0x78, !PT ;  /* 0x000000100a1d7812 */ /* 0x000fe200078e7803 */
[----:B------:R-:W-:Y:S01]  /*1490*/  @!P0 IMAD.MOV R20, RZ, RZ, -R20 ;  /* 0x000000ffff148224 */ /* 0x000fe200078e0a14 */
[----:B------:R-:W-:Y:S01]  /*14a0*/  ISETP.NE.AND P0, PT, RZ, c[0x0][0x178], PT ;  /* 0x00005e00ff007a0c */ /* 0x000fe20003f05270 */
[C---:B------:R-:W-:Y:S01]  /*14b0*/  IMAD R28, R9.reuse, 0x100, R12 ;  /* 0x00000100091c7824 */ /* 0x040fe200078e020c */
[----:B------:R-:W-:Y:S01]  /*14c0*/  LOP3.LUT R30, R2, 0x50, RZ, 0xfc, !PT ;  /* 0x00000050021e7812 */ /* 0x000fe200078efcff */
[----:B------:R-:W-:Y:S01]  /*14d0*/  IMAD.SHL.U32 R12, R9, 0x10, RZ ;  /* 0x00000010090c7824 */ /* 0x000fe200078e00ff */
[----:B------:R-:W-:Y:S01]  /*14e0*/  SHF.R.S32.HI R9, RZ, 0x1f, R6 ;  /* 0x0000001fff097819 */ /* 0x000fe20000011406 */
[----:B------:R-:W-:Y:S01]  /*14f0*/  @!P1 IMAD.IADD R44, R44, 0x1, -R33 ;  /* 0x000000012c2c9824 */ /* 0x000fe200078e0a21 */
[----:B------:R-:W-:Y:S01]  /*1500*/  ISETP.NE.AND P1, PT, RZ, c[0x0][0x17c], PT ;  /* 0x00005f00ff007a0c */ /* 0x000fe20003f25270 */
[----:B------:R-:W-:Y:S01]  /*1510*/  @!P6 IMAD.MOV R24, RZ, RZ, -R24 ;  /* 0x000000ffff18e224 */ /* 0x000fe200078e0a18 */
[----:B------:R-:W-:Y:S01]  /*1520*/  LOP3.LUT R31, R12, 0x30, R3, 0x78, !PT ;  /* 0x000000300c1f7812 */ /* 0x000fe200078e7803 */
[----:B------:R-:W-:Y:S01]  /*1530*/  @!P3 IMAD.MOV R26, RZ, RZ, -R26 ;  /* 0x000000ffff1ab224 */ /* 0x000fe200078e0a1a */
[----:B------:R-:W-:Y:S01]  /*1540*/  LOP3.LUT R12, RZ, c[0x0][0x17c], RZ, 0x33, !PT ;  /* 0x00005f00ff0c7a12 */ /* 0x000fe200078e33ff */
[----:B------:R-:W-:Y:S01]  /*1550*/  @!P2 IMAD.MOV R27, RZ, RZ, -R27 ;  /* 0x000000ffff1ba224 */ /* 0x000fe200078e0a1b */
[----:B------:R-:W-:Y:S01]  /*1560*/  LEA.HI R43, R9, R6, RZ, 0x7 ;  /* 0x00000006092b7211 */ /* 0x000fe200078f38ff */
[----:B------:R-:W-:Y:S01]  /*1570*/  IMAD.SHL.U32 R8, R0, 0x10, RZ ;  /* 0x0000001000087824 */ /* 0x000fe200078e00ff */
[----:B------:R-:W-:Y:S01]  /*1580*/  SEL R11, R12, R11, !P1 ;  /* 0x0000000b0c0b7207 */ /* 0x000fe20004800000 */
[----:B------:R-:W-:Y:S01]  /*1590*/  IMAD.IADD R6, R28, 0x1, R31 ;  /* 0x000000011c067824 */ /* 0x000fe200078e021f */
[----:B------:R-:W-:Y:S01]  /*15a0*/  SEL R13, R12, R13, !P1 ;  /* 0x0000000d0c0d7207 */ /* 0x000fe20004800000 */
[----:B------:R-:W-:Y:S01]  /*15b0*/  IMAD R155, R30, c[0x0][0x188], RZ ;  /* 0x000062001e9b7a24 */ /* 0x000fe200078e02ff */
[C---:B------:R-:W-:Y:S01]  /*15c0*/  SEL R15, R12.reuse, R15, !P1 ;  /* 0x0000000f0c0f7207 */ /* 0x040fe20004800000 */
[----:B------:R-:W-:Y:S01]  /*15d0*/  IMAD R11, R11, c[0x0][0x190], RZ ;  /* 0x000064000b0b7a24 */ /* 0x000fe200078e02ff */
[C---:B------:R-:W-:Y:S01]  /*15e0*/  SEL R14, R12.reuse, R14, !P1 ;  /* 0x0000000e0c0e7207 */ /* 0x040fe20004800000 */
[----:B------:R-:W-:Y:S01]  /*15f0*/  IMAD R13, R13, c[0x0][0x190], RZ ;  /* 0x000064000d0d7a24 */ /* 0x000fe200078e02ff */
[C---:B------:R-:W-:Y:S01]  /*1600*/  SEL R17, R12.reuse, R17, !P1 ;  /* 0x000000110c117207 */ /* 0x040fe20004800000 */
[----:B------:R-:W-:Y:S01]  /*1610*/  IMAD R15, R15, c[0x0][0x190], RZ ;  /* 0x000064000f0f7a24 */ /* 0x000fe200078e02ff */
        /* <DEDUP_REMOVED lines=22> */
[----:B------:R-:W-:Y:S01]  /*1780*/  ISETP.GE.AND P1, PT, R4, RZ, PT ;  /* 0x000000ff0400720c */ /* 0x000fe20003f26270 */
[----:B------:R-:W-:Y:S01]  /*1790*/  IMAD R57, R26, c[0x0][0x190], RZ ;  /* 0x000064001a397a24 */ /* 0x000fe200078e02ff */
[----:B------:R-:W-:Y:S01]  /*17a0*/  LOP3.LUT R9, R0, 0x3f, RZ, 0xc0, !PT ;  /* 0x0000003f00097812 */ /* 0x000fe200078ec0ff */
[----:B------:R-:W-:Y:S01]  /*17b0*/  IMAD R27, R12, c[0x0][0x190], RZ ;  /* 0x000064000c1b7a24 */ /* 0x000fe200078e02ff */
[----:B------:R-:W-:-:S02]  /*17c0*/  LOP3.LUT R8, R8, 0x100, RZ, 0xc0, !PT ;  /* 0x0000010008087812 */ /* 0x000fc400078ec0ff */
[C---:B------:R-:W-:Y:S01]  /*17d0*/  LOP3.LUT R10, R9.reuse, 0x40, RZ, 0xfc, !PT ;  /* 0x00000040090a7812 */ /* 0x040fe200078efcff */
[----:B------:R-:W-:Y:S01]  /*17e0*/  IMAD R54, R9, c[0x0][0x18c], RZ ;  /* 0x0000630009367a24 */ /* 0x000fe200078e02ff */
[----:B------:R-:W-:Y:S01]  /*17f0*/  LOP3.LUT R12, R2, 0x8, RZ, 0xfc, !PT ;  /* 0x00000008020c7812 */ /* 0x000fe200078efcff */
[----:B------:R-:W-:Y:S01]  /*1800*/  IMAD.IADD R8, R8, 0x1, R29 ;  /* 0x0000000108087824 */ /* 0x000fe200078e021d */
[----:B------:R-:W-:Y:S01]  /*1810*/  LOP3.LUT R14, R2, 0x10, RZ, 0xfc, !PT ;  /* 0x00000010020e7812 */ /* 0x000fe200078efcff */
[----:B------:R-:W-:Y:S01]  /*1820*/  IMAD R106, R10, c[0x0][0x18c], RZ ;  /* 0x000063000a6a7a24 */ /* 0x000fe200078e02ff */
[----:B------:R-:W-:Y:S01]  /*1830*/  LOP3.LUT R16, R2, 0x18, RZ, 0xfc, !PT ;  /* 0x0000001802107812 */ /* 0x000fe200078efcff */
[----:B------:R-:W-:Y:S01]  /*1840*/  @!P1 IMAD.MOV R44, RZ, RZ, -R44 ;  /* 0x000000ffff2c9224 */ /* 0x000fe200078e0a2c */
[----:B------:R-:W-:Y:S01]  /*1850*/  @!P0 LOP3.LUT R44, RZ, c[0x0][0x178], RZ, 0x33, !PT ;  /* 0x00005e00ff2c8a12 */ /* 0x000fe200078e33ff */
[----:B------:R-:W-:Y:S01]  /*1860*/  IMAD.WIDE R106, R106, 0x2, RZ ;  /* 0x000000026a6a7825 */ /* 0x000fe200078e02ff */
[----:B------:R-:W-:-:S02]  /*1870*/  LOP3.LUT R18, R2, 0x20, RZ, 0xfc, !PT ;  /* 0x0000002002127812 */ /* 0x000fc400078efcff */
[----:B------:R-:W-:Y:S01]  /*1880*/  LOP3.LUT R20, R2, 0x28, RZ, 0xfc, !PT ;  /* 0x0000002802147812 */ /* 0x000fe200078efcff */
[----:B------:R-:W-:Y:S01]  /*1890*/  IMAD.WIDE R54, R54, 0x2, RZ ;  /* 0x0000000236367825 */ /* 0x000fe200078e02ff */
[C---:B------:R-:W-:Y:S02]  /*18a0*/  LOP3.LUT R22, R2.reuse, 0x30, RZ, 0xfc, !PT ;  /* 0x0000003002167812 */ /* 0x040fe400078efcff */
[----:B------:R-:W-:Y:S01]  /*18b0*/  LOP3.LUT R24, R2, 0x38, RZ, 0xfc, !PT ;  /* 0x0000003802187812 */ /* 0x000fe200078efcff */
[----:B------:R-:W-:Y:S01]  /*18c0*/  IMAD R64, R44, c[0x0][0x184], RZ ;  /* 0x000061002c407a24 */ /* 0x000fe200078e02ff */
[C---:B------:R-:W-:Y:S01]  /*18d0*/  LOP3.LUT R26, R2.reuse, 0x40, RZ, 0xfc, !PT ;  /* 0x00000040021a7812 */ /* 0x040fe200078efcff */
[--C-:B------:R-:W-:Y:S01]  /*18e0*/  IMAD.WIDE R130, R99, 0x2, R106.reuse ;  /* 0x0000000263827825 */ /* 0x100fe200078e026a */
[C---:B------:R-:W-:Y:S02]  /*18f0*/  LOP3.LUT R28, R2.reuse, 0x48, RZ, 0xfc, !PT ;  /* 0x00000048021c7812 */ /* 0x040fe400078efcff */
[C---:B------:R-:W-:Y:S01]  /*1900*/  LOP3.LUT R29, R2.reuse, 0x4c, RZ, 0xfc, !PT ;  /* 0x0000004c021d7812 */ /* 0x040fe200078efcff */
[----:B------:R-:W-:Y:S01]  /*1910*/  IMAD.WIDE R118, R87, 0x2, R106 ;  /* 0x0000000257767825 */ /* 0x000fe200078e026a */
[----:B------:R-:W-:-:S02]  /*1920*/  LOP3.LUT R31, R2, 0x54, RZ, 0xfc, !PT ;  /* 0x00000054021f7812 */ /* 0x000fc400078efcff */
[C---:B------:R-:W-:Y:S01]  /*1930*/  LOP3.LUT R32, R2.reuse, 0x58, RZ, 0xfc, !PT ;  /* 0x0000005802207812 */ /* 0x040fe200078efcff */
[--C-:B------:R-:W-:Y:S01]  /*1940*/  IMAD.WIDE R116, R85, 0x2, R106.reuse ;  /* 0x0000000255747825 */ /* 0x100fe200078e026a */
[C---:B------:R-:W-:Y:S02]  /*1950*/  LOP3.LUT R33, R2.reuse, 0x5c, RZ, 0xfc, !PT ;  /* 0x0000005c02217812 */ /* 0x040fe400078efcff */
[----:B------:R-:W-:Y:S01]  /*1960*/  LOP3.LUT R34, R2, 0x60, RZ, 0xfc, !PT ;  /* 0x0000006002227812 */ /* 0x000fe200078efcff */
[----:B------:R-:W-:Y:S01]  /*1970*/  IMAD.WIDE R114, R63, 0x2, R106 ;  /* 0x000000023f727825 */ /* 0x000fe200078e026a */
[----:B------:R-:W-:Y:S02]  /*1980*/  LEA R138, P0, R64, c[0x0][0x160], 0x1 ;  /* 0x00005800408a7a11 */ /* 0x000fe400078008ff */
[----:B------:R-:W-:Y:S01]  /*1990*/  SHF.R.S32.HI R43, RZ, 0x7, R43 ;  /* 0x00000007ff2b7819 */ /* 0x000fe2000001142b */
[----:B------:R-:W-:Y:S01]  /*19a0*/  IMAD.WIDE R112, R61, 0x2, R106 ;  /* 0x000000023d707825 */ /* 0x000fe200078e026a */
[----:B------:R-:W-:-:S02]  /*19b0*/  LOP3.LUT R146, R6, 0x40, RZ, 0x3c, !PT ;  /* 0x0000004006927812 */ /* 0x000fc400078e3cff */
[----:B------:R-:W-:Y:S01]  /*19c0*/  LEA.HI.X.SX32 R139, R64, c[0x0][0x164], 0x1, P0 ;  /* 0x00005900408b7a11 */ /* 0x000fe200000f0eff */
[----:B------:R-:W-:-:S04]  /*19d0*/  IMAD.WIDE R110, R59, 0x2, R106 ;  /* 0x000000023b6e7825 */ /* 0x000fc800078e026a */
        /* <DEDUP_REMOVED lines=9> */
[----:B------:R-:W-:Y:S01]  /*1a70*/  IMAD.WIDE R104, R11, 0x2, R54 ;  /* 0x000000020b687825 */ /* 0x000fe200078e0236 */
[----:B------:R-:W-:-:S03]  /*1a80*/  LOP3.LUT R11, R2, 0x4, RZ, 0xfc, !PT ;  /* 0x00000004020b7812 */ /* 0x000fc600078efcff */
[----:B------:R-:W-:Y:S01]  /*1a90*/  IMAD.WIDE R102, R13, 0x2, R54 ;  /* 0x000000020d667825 */ /* 0x000fe200078e0236 */
[----:B------:R-:W-:-:S03]  /*1aa0*/  LOP3.LUT R13, R2, 0xc, RZ, 0xfc, !PT ;  /* 0x0000000c020d7812 */ /* 0x000fc600078efcff */
[----:B------:R-:W-:Y:S01]  /*1ab0*/  IMAD.WIDE R100, R15, 0x2, R54 ;  /* 0x000000020f647825 */ /* 0x000fe200078e0236 */
[----:B------:R-:W-:-:S03]  /*1ac0*/  LOP3.LUT R15, R2, 0x14, RZ, 0xfc, !PT ;  /* 0x00000014020f7812 */ /* 0x000fc600078efcff */
[----:B------:R-:W-:-:S04]  /*1ad0*/  IMAD.WIDE R98, R99, 0x2, R54 ;  /* 0x0000000263627825 */ /* 0x000fc800078e0236 */
[----:B------:R-:W-:Y:S01]  /*1ae0*/  IMAD.WIDE R96, R17, 0x2, R54 ;  /* 0x0000000211607825 */ /* 0x000fe200078e0236 */
[----:B------:R-:W-:-:S03]  /*1af0*/  LOP3.LUT R17, R2, 0x1c, RZ, 0xfc, !PT ;  /* 0x0000001c02117812 */ /* 0x000fc600078efcff */
[----:B------:R-:W-:Y:S01]  /*1b00*/  IMAD.WIDE R94, R19, 0x2, R54 ;  /* 0x00000002135e7825 */ /* 0x000fe200078e0236 */
[----:B------:R-:W-:-:S03]  /*1b10*/  LOP3.LUT R19, R2, 0x24, RZ, 0xfc, !PT ;  /* 0x0000002402137812 */ /* 0x000fc600078efcff */
[----:B------:R-:W-:Y:S01]  /*1b20*/  IMAD.WIDE R92, R21, 0x2, R54 ;  /* 0x00000002155c7825 */ /* 0x000fe200078e0236 */
[----:B------:R-:W-:-:S03]  /*1b30*/  LOP3.LUT R21, R2, 0x2c, RZ, 0xfc, !PT ;  /* 0x0000002c02157812 */ /* 0x000fc600078efcff */
[----:B------:R-:W-:Y:S01]  /*1b40*/  IMAD.WIDE R90, R23, 0x2, R54 ;  /* 0x00000002175a7825 */ /* 0x000fe200078e0236 */
[----:B------:R-:W-:-:S03]  /*1b50*/  LOP3.LUT R23, R2, 0x34, RZ, 0xfc, !PT ;  /* 0x0000003402177812 */ /* 0x000fc600078efcff */
[----:B------:R-:W-:Y:S01]  /*1b60*/  IMAD.WIDE R88, R25, 0x2, R54 ;  /* 0x0000000219587825 */ /* 0x000fe200078e0236 */
[----:B------:R-:W-:-:S03]  /*1b70*/  LEA.HI R25, R0, 0x3c, RZ, 0x1c ;  /* 0x0000003c00197811 */ /* 0x000fc600078fe0ff */
        /* <DEDUP_REMOVED lines=9> */
[----:B------:R-:W-:Y:S02]  /*1c10*/  IMAD.SHL.U32 R50, R9, 0x2, RZ ;  /* 0x0000000209327824 */ /* 0x000fe400078e00ff */
[----:B------:R-:W-:Y:S02]  /*1c20*/  IMAD R49, R25, c[0x0][0x188], RZ ;  /* 0x0000620019317a24 */ /* 0x000fe400078e02ff */
[----:B------:R-:W-:Y:S01]  /*1c30*/  IMAD R147, R34, c[0x0][0x188], RZ ;  /* 0x0000620022937a24 */ /* 0x000fe200078e02ff */
[C---:B------:R-:W-:Y:S01]  /*1c40*/  LOP3.LUT R140, R50.reuse, 0x10, RZ, 0x3c, !PT ;  /* 0x00000010328c7812 */ /* 0x040fe200078e3cff */
[----:B------:R-:W-:Y:S01]  /*1c50*/  IMAD R149, R33, c[0x0][0x188], RZ ;  /* 0x0000620021957a24 */ /* 0x000fe200078e02ff */
[----:B------:R-:W-:Y:S01]  /*1c60*/  LOP3.LUT R142, R50, 0x20, RZ, 0x3c, !PT ;  /* 0x00000020328e7812 */ /* 0x000fe200078e3cff */
[----:B------:R-:W-:Y:S01]  /*1c70*/  IMAD R151, R32, c[0x0][0x188], RZ ;  /* 0x0000620020977a24 */ /* 0x000fe200078e02ff */
[C---:B------:R-:W-:Y:S01]  /*1c80*/  LOP3.LUT R144, R50.reuse, 0x30, RZ, 0x3c, !PT ;  /* 0x0000003032907812 */ /* 0x040fe200078e3cff */
[----:B------:R-:W-:Y:S01]  /*1c90*/  IMAD R153, R31, c[0x0][0x188], RZ ;  /* 0x000062001f997a24 */ /* 0x000fe200078e02ff */
[C---:B------:R-:W-:Y:S01]  /*1ca0*/  LOP3.LUT R148, R50.reuse, 0x40, RZ, 0x3c, !PT ;  /* 0x0000004032947812 */ /* 0x040fe200078e3cff */
[----:B------:R-:W-:Y:S01]  /*1cb0*/  IMAD R157, R29, c[0x0][0x188], RZ ;  /* 0x000062001d9d7a24 */ /* 0x000fe200078e02ff */
[----:B------:R-:W-:Y:S01]  /*1cc0*/  LOP3.LUT R46, R50, 0x50, RZ, 0x3c, !PT ;  /* 0x00000050322e7812 */ /* 0x000fe200078e3cff */
[----:B------:R-:W-:Y:S01]  /*1cd0*/  IMAD R159, R28, c[0x0][0x188], RZ ;  /* 0x000062001c9f7a24 */ /* 0x000fe200078e02ff */
[C---:B------:R-:W-:Y:S01]  /*1ce0*/  LOP3.LUT R45, R50.reuse, 0x60, RZ, 0x3c, !PT ;  /* 0x00000060322d7812 */ /* 0x040fe200078e3cff */
[----:B------:R-:W-:Y:S01]  /*1cf0*/  IMAD R161, R27, c[0x0][0x188], RZ ;  /* 0x000062001ba17a24 */ /* 0x000fe200078e02ff */
[----:B------:R-:W-:Y:S01]  /*1d00*/  LOP3.LUT R44, R50, 0x70, RZ, 0x3c, !PT ;  /* 0x00000070322c7812 */ /* 0x000fe200078e3cff */
[----:B------:R-:W-:-:S02]  /*1d10*/  IMAD R163, R26, c[0x0][0x188], RZ ;  /* 0x000062001aa37a24 */ /* 0x000fc400078e02ff */
[----:B------:R-:W-:Y:S02]  /*1d20*/  IMAD R165, R24, c[0x0][0x188], RZ ;  /* 0x0000620018a57a24 */ /* 0x000fe400078e02ff */
[----:B------:R-:W-:Y:S02]  /*1d30*/  IMAD R167, R23, c[0x0][0x188], RZ ;  /* 0x0000620017a77a24 */ /* 0x000fe400078e02ff */
[----:B------:R-:W-:Y:S02]  /*1d40*/  IMAD R169, R22, c[0x0][0x188], RZ ;  /* 0x0000620016a97a24 */ /* 0x000fe400078e02ff */
[----:B------:R-:W-:Y:S02]  /*1d50*/  IMAD R171, R21, c[0x0][0x188], RZ ;  /* 0x0000620015ab7a24 */ /* 0x000fe400078e02ff */
[----:B------:R-:W-:Y:S02]  /*1d60*/  IMAD R173, R20, c[0x0][0x188], RZ ;  /* 0x0000620014ad7a24 */ /* 0x000fe400078e02ff */
        /* <DEDUP_REMOVED lines=9> */
.L_x_2:
[----:B------:R-:W-:Y:S01]  /*1e00*/  ISETP.GE.AND P0, PT, R2, UR7, PT ;  /* 0x0000000702007c0c */ /* 0x000fe2000bf06270 */
[----:B------:R-:W-:Y:S01]  /*1e10*/  IMAD.WIDE R72, R42, 0x2, R138 ;  /* 0x000000022a487825 */ /* 0x000fe200078e028a */
[----:B------:R-:W-:Y:S02]  /*1e20*/  ISETP.GE.AND P2, PT, R12, UR7, PT ;  /* 0x000000070c007c0c */ /* 0x000fe4000bf46270 */
[----:B------:R-:W-:Y:S01]  /*1e30*/  PRMT R67, RZ, 0x7610, R67 ;  /* 0x00007610ff437816 */ /* 0x000fe20000000043 */
[----:B------:R-:W-:Y:S01]  /*1e40*/  IMAD.WIDE R70, R189, 0x2, R138 ;  /* 0x00000002bd467825 */ /* 0x000fe200078e028a */
[----:B------:R-:W-:Y:S02]  /*1e50*/  PRMT R77, RZ, 0x7610, R77 ;  /* 0x00007610ff4d7816 */ /* 0x000fe4000000004d */
[----:B------:R-:W-:-:S05]  /*1e60*/  ISETP.GE.AND P1, PT, R11, UR7, PT ;  /* 0x000000070b007c0c */ /* 0x000fca000bf26270 */
[----:B------:R0:W2:Y:S01]  /*1e70*/  @!P0 LDG.E.U16 R67, [R72.64] ;  /* 0x0000000848438981 */ /* 0x0000a2000c1e1500 */
[----:B------:R-:W-:Y:S01]  /*1e80*/  ISETP.GE.AND P0, PT, R13, UR7, PT ;  /* 0x000000070d007c0c */ /* 0x000fe2000bf06270 */
[--C-:B------:R-:W-:Y:S01]  /*1e90*/  IMAD.WIDE R68, R191, 0x2, R138.reuse ;  /* 0x00000002bf447825 */ /* 0x100fe200078e028a */
[----:B------:R-:W-:Y:S01]  /*1ea0*/  ISETP.GE.AND P3, PT, R14, UR7, PT ;  /* 0x000000070e007c0c */ /* 0x000fe2000bf66270 */
[----:B------:R1:W3:Y:S01]  /*1eb0*/  @!P2 LDG.E.U16 R77, [R70.64] ;  /* 0x00000008464da981 */ /* 0x0002e2000c1e1500 */
[----:B------:R-:W-:Y:S01]  /*1ec0*/  ISETP.GE.AND P4, PT, R15, UR7, PT ;  /* 0x000000070f007c0c */ /* 0x000fe2000bf86270 */
[----:B------:R-:W-:Y:S01]  /*1ed0*/  IMAD.WIDE R74, R185, 0x2, R138 ;  /* 0x00000002b94a7825 */ /* 0x000fe200078e028a */
[----:B------:R-:W-:Y:S02]  /*1ee0*/  ISETP.GE.AND P2, PT, R18, UR7, PT ;  /* 0x0000000712007c0c */ /* 0x000fe4000bf46270 */
[----:B------:R-:W-:Y:S01]  /*1ef0*/  PRMT R247, RZ, 0x7610, R247 ;  /* 0x00007610fff77816 */ /* 0x000fe200000000f7 */
[----:B0-----:R-:W-:Y:S01]  /*1f00*/  IMAD.WIDE R72, R187, 0x2, R138 ;  /* 0x00000002bb487825 */ /* 0x001fe200078e028a */
[----:B------:R-:W-:-:S02]  /*1f10*/  PRMT R249, RZ, 0x7610, R249 ;  /* 0x00007610fff97816 */ /* 0x000fc400000000f9 */
[----:B------:R-:W-:Y:S01]  /*1f20*/  PRMT R65, RZ, 0x7610, R65 ;  /* 0x00007610ff417816 */ /* 0x000fe20000000041 */
[----:B------:R-:W-:Y:S01]  /*1f30*/  IMAD.WIDE R78, R183, 0x2, R138 ;  /* 0x00000002b74e7825 */ /* 0x000fe200078e028a */
[----:B------:R-:W-:Y:S01]  /*1f40*/  PRMT R245, RZ, 0x7610, R245 ;  /* 0x00007610fff57816 */ /* 0x000fe200000000f5 */
[----:B------:R0:W4:Y:S01]  /*1f50*/  @!P0 LDG.E.U16 R247, [R72.64] ;  /* 0x0000000848f78981 */ /* 0x000122000c1e1500 */
[----:B------:R-:W-:Y:S02]  /*1f60*/  PRMT R205, RZ, 0x7610, R205 ;  /* 0x00007610ffcd7816 */ /* 0x000fe400000000cd */
[----:B------:R-:W-:Y:S01]  /*1f70*/  ISETP.GE.AND P0, PT, R16, UR7, PT ;  /* 0x0000000710007c0c */ /* 0x000fe2000bf06270 */
[----:B------:R5:W2:Y:S01]  /*1f80*/  @!P1 LDG.E.U16 R249, [R68.64] ;  /* 0x0000000844f99981 */ /* 0x000aa2000c1e1500 */
[----:B------:R-:W-:-:S03]  /*1f90*/  PRMT R197, RZ, 0x7610, R197 ;  /* 0x00007610ffc57816 */ /* 0x000fc600000000c5 */
[----:B------:R1:W2:Y:S01]  /*1fa0*/  @!P3 LDG.E.U16 R65, [R74.64] ;  /* 0x000000084a41b981 */ /* 0x0002a2000c1e1500 */
[--C-:B0-----:R-:W-:Y:S01]  /*1fb0*/  IMAD.WIDE R72, R177, 0x2, R138.reuse ;  /* 0x00000002b1487825 */ /* 0x101fe200078e028a */
[----:B------:R-:W-:Y:S02]  /*1fc0*/  ISETP.GE.AND P1, PT, R17, UR7, PT ;  /* 0x0000000711007c0c */ /* 0x000fe4000bf26270 */
[----:B------:R0:W2:Y:S01]  /*1fd0*/  @!P4 LDG.E.U16 R245, [R78.64] ;  /* 0x000000084ef5c981 */ /* 0x0000a2000c1e1500 */
[----:B------:R-:W-:Y:S02]  /*1fe0*/  ISETP.GE.AND P3, PT, R19, UR7, PT ;  /* 0x0000000713007c0c */ /* 0x000fe4000bf66270 */
[----:B------:R-:W-:Y:S01]  /*1ff0*/  ISETP.GE.AND P4, PT, R20, UR7, PT ;  /* 0x0000000714007c0c */ /* 0x000fe2000bf86270 */
[----:B------:R0:W2:Y:S01]  /*2000*/  @!P2 LDG.E.U16 R205, [R72.64] ;  /* 0x0000000848cda981 */ /* 0x0000a2000c1e1500 */
[----:B------:R-:W-:Y:S01]  /*2010*/  ISETP.GE.AND P2, PT, R21, UR7, PT ;  /* 0x0000000715007c0c */ /* 0x000fe2000bf46270 */
[----:B-----5:R-:W-:Y:S01]  /*2020*/  IMAD.WIDE R68, R181, 0x2, R138 ;  /* 0x00000002b5447825 */ /* 0x020fe200078e028a */
[----:B------:R-:W-:-:S02]  /*2030*/  PRMT R243, RZ, 0x7610, R243 ;  /* 0x00007610fff37816 */ /* 0x000fc400000000f3 */
[----:B------:R-:W-:Y:S01]  /*2040*/  PRMT R241, RZ, 0x7610, R241 ;  /* 0x00007610fff17816 */ /* 0x000fe200000000f1 */
[----:B-1----:R-:W-:Y:S01]  /*2050*/  IMAD.WIDE R70, R179, 0x2, R138 ;  /* 0x00000002b3467825 */ /* 0x002fe200078e028a */
[----:B------:R-:W-:Y:S01]  /*2060*/  PRMT R201, RZ, 0x7610, R201 ;  /* 0x00007610ffc97816 */ /* 0x000fe200000000c9 */
[----:B------:R1:W5:Y:S01]  /*2070*/  @!P0 LDG.E.U16 R197, [R68.64] ;  /* 0x0000000844c58981 */ /* 0x000362000c1e1500 */
[----:B------:R-:W-:Y:S01]  /*2080*/  PRMT R239, RZ, 0x7610, R239 ;  /* 0x00007610ffef7816 */ /* 0x000fe200000000ef */
[--C-:B------:R-:W-:Y:S02]  /*2090*/  IMAD.WIDE R74, R175, 0x2, R138.reuse ;  /* 0x00000002af4a7825 */ /* 0x100fe400078e028a */
[----:B------:R1:W2:Y:S02]  /*20a0*/  @!P1 LDG.E.U16 R243, [R70.64] ;  /* 0x0000000846f39981 */ /* 0x0002a4000c1e1500 */
[----:B0-----:R-:W-:-:S04]  /*20b0*/  IMAD.WIDE R78, R173, 0x2, R138 ;  /* 0x00000002ad4e7825 */ /* 0x001fc800078e028a */
[----:B-1----:R-:W-:Y:S01]  /*20c0*/  IMAD.WIDE R68, R171, 0x2, R138 ;  /* 0x00000002ab447825 */ /* 0x002fe200078e028a */
[----:B------:R0:W2:Y:S01]  /*20d0*/  @!P3 LDG.E.U16 R241, [R74.64] ;  /* 0x000000084af1b981 */ /* 0x0000a2000c1e1500 */
[----:B------:R-:W-:Y:S02]  /*20e0*/  ISETP.GE.AND P3, PT, R22, UR7, PT ;  /* 0x0000000716007c0c */ /* 0x000fe4000bf66270 */
[----:B------:R-:W-:Y:S01]  /*20f0*/  ISETP.GE.AND P1, PT, R25, UR7, PT ;  /* 0x0000000719007c0c */ /* 0x000fe2000bf26270 */
[----:B------:R1:W2:Y:S01]  /*2100*/  @!P4 LDG.E.U16 R201, [R78.64] ;  /* 0x000000084ec9c981 */ /* 0x0002a2000c1e1500 */
[----:B------:R-:W-:-:S03]  /*2110*/  ISETP.GE.AND P4, PT, R23, UR7, PT ;  /* 0x0000000717007c0c */ /* 0x000fc6000bf86270 */
[----:B------:R0:W2:Y:S01]  /*2120*/  @!P2 LDG.E.U16 R239, [R68.64] ;  /* 0x0000000844efa981 */ /* 0x0000a2000c1e1500 */
[----:B------:R-:W-:Y:S01]  /*2130*/  ISETP.GE.AND P2, PT, R27, UR7, PT ;  /* 0x000000071b007c0c */ /* 0x000fe2000bf46270 */
[----:B------:R-:W-:Y:S01]  /*2140*/  IMAD.WIDE R70, R169, 0x2, R138 ;  /* 0x00000002a9467825 */ /* 0x000fe200078e028a */
[----:B------:R-:W-:Y:S02]  /*2150*/  PRMT R213, RZ, 0x7610, R213 ;  /* 0x00007610ffd57816 */ /* 0x000fe400000000d5 */
[----:B------:R-:W-:Y:S01]  /*2160*/  PRMT R237, RZ, 0x7610, R237 ;  /* 0x00007610ffed7816 */ /* 0x000fe200000000ed */
[----:B------:R-:W-:Y:S01]  /*2170*/  IMAD.WIDE R72, R167, 0x2, R138 ;  /* 0x00000002a7487825 */ /* 0x000fe200078e028a */
[----:B------:R-:W-:Y:S02]  /*2180*/  PRMT R235, RZ, 0x7610, R235 ;  /* 0x00007610ffeb7816 */ /* 0x000fe400000000eb */
[----:B------:R-:W-:Y:S01]  /*2190*/  PRMT R233, RZ, 0x7610, R233 ;  /* 0x00007610ffe97816 */ /* 0x000fe200000000e9 */
[--C-:B-1----:R-:W-:Y:S01]  /*21a0*/  IMAD.WIDE R78, R49, 0x2, R138.reuse ;  /* 0x00000002314e7825 */ /* 0x102fe200078e028a */
[----:B------:R-:W-:Y:S01]  /*21b0*/  ISETP.GE.AND P5, PT, R24, UR7, PT ;  /* 0x0000000718007c0c */ /* 0x000fe2000bfa6270 */
[----:B------:R1:W2:Y:S01]  /*21c0*/  @!P3 LDG.E.U16 R213, [R70.64] ;  /* 0x0000000846d5b981 */ /* 0x0002a2000c1e1500 */
[----:B------:R-:W-:Y:S01]  /*21d0*/  ISETP.GE.AND P0, PT, R26, UR7, PT ;  /* 0x000000071a007c0c */ /* 0x000fe2000bf06270 */
[----:B0-----:R-:W-:Y:S01]  /*21e0*/  IMAD.WIDE R68, R161, 0x2, R138 ;  /* 0x00000002a1447825 */ /* 0x001fe200078e028a */
[----:B------:R-:W-:Y:S01]  /*21f0*/  ISETP.GE.AND P3, PT, R28, UR7, PT ;  /* 0x000000071c007c0c */ /* 0x000fe2000bf66270 */
[----:B------:R0:W2:Y:S01]  /*2200*/  @!P4 LDG.E.U16 R237, [R72.64] ;  /* 0x0000000848edc981 */ /* 0x0000a2000c1e1500 */
[----:B------:R-:W-:-:S03]  /*2210*/  ISETP.GE.AND P4, PT, R31, UR7, PT ;  /* 0x000000071f007c0c */ /* 0x000fc6000bf86270 */
[----:B------:R0:W2:Y:S01]  /*2220*/  @!P1 LDG.E.U16 R235, [R78.64] ;  /* 0x000000084eeb9981 */ /* 0x0000a2000c1e1500 */
[----:B------:R-:W-:-:S03]  /*2230*/  ISETP.GE.AND P1, PT, R29, UR7, PT ;  /* 0x000000071d007c0c */ /* 0x000fc6000bf26270 */
[----:B------:R0:W3:Y:S01]  /*2240*/  @!P2 LDG.E.U16 R233, [R68.64] ;  /* 0x0000000844e9a981 */ /* 0x0000e2000c1e1500 */
[----:B------:R-:W-:Y:S01]  /*2250*/  ISETP.GE.AND P2, PT, R32, UR7, PT ;  /* 0x0000000720007c0c */ /* 0x000fe2000bf46270 */
[----:B------:R-:W-:Y:S01]  /*2260*/  IMAD.WIDE R74, R165, 0x2, R138 ;  /* 0x00000002a54a7825 */ /* 0x000fe200078e028a */
[----:B------:R-:W-:Y:S02]  /*2270*/  PRMT R209, RZ, 0x7610, R209 ;  /* 0x00007610ffd17816 */ /* 0x000fe400000000d1 */
[----:B------:R-:W-:Y:S01]  /*2280*/  PRMT R215, RZ, 0x7610, R215 ;  /* 0x00007610ffd77816 */ /* 0x000fe200000000d7 */
[----:B------:R-:W-:Y:S01]  /*2290*/  IMAD.WIDE R192, R163, 0x2, R138 ;  /* 0x00000002a3c07825 */ /* 0x000fe200078e028a */
[----:B------:R-:W-:Y:S02]  /*22a0*/  PRMT R217, RZ, 0x7610, R217 ;  /* 0x00007610ffd97816 */ /* 0x000fe400000000d9 */
[----:B------:R0:W4:Y:S01]  /*22b0*/  @!P5 LDG.E.U16 R209, [R74.64] ;  /* 0x000000084ad1d981 */ /* 0x000122000c1e1500 */
[----:B------:R-:W-:Y:S01]  /*22c0*/  PRMT R231, RZ, 0x7610, R231 ;  /* 0x00007610ffe77816 */ /* 0x000fe200000000e7 */
[----:B-1----:R-:W-:Y:S01]  /*22d0*/  IMAD.WIDE R70, R159, 0x2, R138 ;  /* 0x000000029f467825 */ /* 0x002fe200078e028a */
[----:B------:R-:W-:Y:S01]  /*22e0*/  PRMT R229, RZ, 0x7610, R229 ;  /* 0x00007610ffe57816 */ /* 0x000fe200000000e5 */
[----:B------:R1:W4:Y:S01]  /*22f0*/  @!P0 LDG.E.U16 R215, [R192.64] ;  /* 0x00000008c0d78981 */ /* 0x000322000c1e1500 */
[----:B------:R-:W-:Y:S01]  /*2300*/  PRMT R195, RZ, 0x7610, R195 ;  /* 0x00007610ffc37816 */ /* 0x000fe200000000c3 */
[--C-:B0-----:R-:W-:Y:S01]  /*2310*/  IMAD.WIDE R78, R153, 0x2, R138.reuse ;  /* 0x00000002994e7825 */ /* 0x101fe200078e028a */
[----:B------:R-:W-:Y:S01]  /*2320*/  ISETP.GE.AND P0, PT, R30, UR7, PT ;  /* 0x000000071e007c0c */ /* 0x000fe2000bf06270 */
[----:B------:R0:W4:Y:S02]  /*2330*/  @!P3 LDG.E.U16 R217, [R70.64] ;  /* 0x0000000846d9b981 */ /* 0x000124000c1e1500 */
[----:B------:R-:W-:-:S04]  /*2340*/  IMAD.WIDE R74, R157, 0x2, R138 ;  /* 0x000000029d4a7825 */ /* 0x000fc800078e028a */
[----:B-1----:R-:W-:Y:S01]  /*2350*/  IMAD.WIDE R192, R151, 0x2, R138 ;  /* 0x0000000297c07825 */ /* 0x002fe200078e028a */
[----:B------:R1:W4:Y:S01]  /*2360*/  @!P1 LDG.E.U16 R231, [R74.64] ;  /* 0x000000084ae79981 */ /* 0x000322000c1e1500 */
[----:B------:R-:W-:Y:S02]  /*2370*/  ISETP.GE.AND P1, PT, R33, UR7, PT ;  /* 0x0000000721007c0c */ /* 0x000fe4000bf26270 */
[----:B------:R-:W-:Y:S01]  /*2380*/  ISETP.GE.AND P3, PT, R35, UR7, PT ;  /* 0x0000000723007c0c */ /* 0x000fe2000bf66270 */
[----:B------:R0:W4:Y:S01]  /*2390*/  @!P4 LDG.E.U16 R229, [R78.64] ;  /* 0x000000084ee5c981 */ /* 0x000122000c1e1500 */
[----:B------:R-:W-:-:S03]  /*23a0*/  ISETP.GE.AND P4, PT, R38, UR7, PT ;  /* 0x0000000726007c0c */ /* 0x000fc6000bf86270 */
[----:B------:R0:W4:Y:S01]  /*23b0*/  @!P2 LDG.E.U16 R195, [R192.64] ;  /* 0x00000008c0c3a981 */ /* 0x000122000c1e1500 */
        /* <DEDUP_REMOVED lines=11> */
[----:B------:R-:W-:Y:S01]  /*2470*/  ISETP.GE.AND P0, PT, R34, UR7, PT ;  /* 0x0000000722007c0c */ /* 0x000fe2000bf06270 */
[----:B0-----:R-:W-:-:S04]  /*2480*/  IMAD.WIDE R192, R53, 0x2, R138 ;  /* 0x0000000235c07825 */ /* 0x001fc800078e028a */
[----:B------:R-:W-:Y:S01]  /*2490*/  IMAD.WIDE R72, R143, 0x2, R138 ;  /* 0x000000028f487825 */ /* 0x000fe200078e028a */
        /* <DEDUP_REMOVED lines=16> */
[----:B------:R1:W4:Y:S02]  /*25a0*/  @!P1 LDG.E.U16 R223, [R78.64] ;  /* 0x000000084edf9981 */ /* 0x000324000c1e1500 */
[----:B0-----:R-:W-:-:S02]  /*25b0*/  IMAD.WIDE R74, R48, 0x2, R138 ;  /* 0x00000002304a7825 */ /* 0x001fc400078e028a */
[----:B------:R0:W4:Y:S02]  /*25c0*/  @!P2 LDG.E.U16 R221, [R68.64] ;  /* 0x0000000844dda981 */ /* 0x000124000c1e1500 */
[----:B------:R-:W-:Y:S02]  /*25d0*/  IMAD.WIDE R70, R51, 0x2, R138 ;  /* 0x0000000233467825 */ /* 0x000fe400078e028a */
[----:B------:R0:W4:Y:S04]  /*25e0*/  @!P4 LDG.E.U16 R219, [R74.64] ;  /* 0x000000084adbc981 */ /* 0x000128000c1e1500 */
[----:B------:R0:W4:Y:S04]  /*25f0*/  @!P3 LDG.E.U16 R251, [R70.64] ;  /* 0x0000000846fbb981 */ /* 0x000128000c1e1500 */
[----:B------:R-:W-:Y:S01]  /*2600*/  BAR.SYNC.DEFER_BLOCKING 0x0 ;  /* 0x0000000000007b1d */ /* 0x000fe20000010000 */
[----:B------:R-:W-:-:S02]  /*2610*/  ISETP.GE.AND P1, PT, R9, UR7, PT ;  /* 0x0000000709007c0c */ /* 0x000fc4000bf26270 */
[----:B------:R-:W-:Y:S02]  /*2620*/  IADD3 R72, P0, R102, UR4, RZ ;  /* 0x0000000466487c10 */ /* 0x000fe4000ff1e0ff */
[----:B-1----:R-:W-:Y:S02]  /*2630*/  IADD3 R78, P2, R100, UR4, RZ ;  /* 0x00000004644e7c10 */ /* 0x002fe4000ff5e0ff */
[----:B------:R-:W-:Y:S02]  /*2640*/  PRMT R150, RZ, 0x7610, R150 ;  /* 0x00007610ff967816 */ /* 0x000fe40000000096 */
[----:B------:R-:W-:Y:S02]  /*2650*/  PRMT R64, RZ, 0x7610, R64 ;  /* 0x00007610ff407816 */ /* 0x000fe40000000040 */
[----:B------:R-:W-:Y:S02]  /*2660*/  IADD3.X R73, R103, UR5, RZ, P0, !PT ;  /* 0x0000000567497c10 */ /* 0x000fe400087fe4ff */
[----:B------:R-:W-:-:S02]  /*2670*/  IADD3.X R79, R101, UR5, RZ, P2, !PT ;  /* 0x00000005654f7c10 */ /* 0x000fc400097fe4ff */
[----:B------:R-:W-:Y:S02]  /*2680*/  IADD3 R192, P0, R98, UR4, RZ ;  /* 0x0000000462c07c10 */ /* 0x000fe4000ff1e0ff */
[----:B0-----:R-:W-:Y:S02]  /*2690*/  IADD3 R68, P2, R96, UR4, RZ ;  /* 0x0000000460447c10 */ /* 0x001fe4000ff5e0ff */
[----:B------:R-:W-:Y:S02]  /*26a0*/  IADD3 R70, P3, R94, UR4, RZ ;  /* 0x000000045e467c10 */ /* 0x000fe4000ff7e0ff */
[----:B------:R-:W-:Y:S02]  /*26b0*/  PRMT R66, RZ, 0x7610, R66 ;  /* 0x00007610ff427816 */ /* 0x000fe40000000042 */
[----:B------:R-:W-:Y:S01]  /*26c0*/  PRMT R76, RZ, 0x7610, R76 ;  /* 0x00007610ff4c7816 */ /* 0x000fe2000000004c */
[----:B------:R0:W4:Y:S01]  /*26d0*/  @!P1 LDG.E.U16 R150, [R72.64] ;  /* 0x0000000848969981 */ /* 0x000122000c1e1500 */
[----:B------:R-:W-:-:S02]  /*26e0*/  PRMT R152, RZ, 0x7610, R152 ;  /* 0x00007610ff987816 */ /* 0x000fc40000000098 */
[----:B------:R-:W-:Y:S01]  /*26f0*/  IADD3.X R193, R99, UR5, RZ, P0, !PT ;  /* 0x0000000563c17c10 */ /* 0x000fe200087fe4ff */
[----:B------:R1:W4:Y:S01]  /*2700*/  @!P1 LDG.E.U16 R64, [R78.64] ;  /* 0x000000084e409981 */ /* 0x000322000c1e1500 */
[----:B------:R-:W-:Y:S02]  /*2710*/  IADD3.X R69, R97, UR5, RZ, P2, !PT ;  /* 0x0000000561457c10 */ /* 0x000fe400097fe4ff */
[----:B------:R-:W-:Y:S01]  /*2720*/  IADD3.X R71, R95, UR5, RZ, P3, !PT ;  /* 0x000000055f477c10 */ /* 0x000fe20009ffe4ff */
[----:B------:R1:W4:Y:S01]  /*2730*/  @!P1 LDG.E.U16 R66, [R192.64] ;  /* 0x00000008c0429981 */ /* 0x000322000c1e1500 */
[----:B------:R-:W-:Y:S02]  /*2740*/  IADD3 R74, P2, R90, UR4, RZ ;  /* 0x000000045a4a7c10 */ /* 0x000fe4000ff5e0ff */
[----:B0-----:R-:W-:Y:S01]  /*2750*/  IADD3 R72, P0, R92, UR4, RZ ;  /* 0x000000045c487c10 */ /* 0x001fe2000ff1e0ff */
[----:B------:R0:W4:Y:S01]  /*2760*/  @!P1 LDG.E.U16 R76, [R68.64] ;  /* 0x00000008444c9981 */ /* 0x000122000c1e1500 */
[----:B-1----:R-:W-:-:S02]  /*2770*/  IADD3 R78, P3, R88, UR4, RZ ;  /* 0x00000004584e7c10 */ /* 0x002fc4000ff7e0ff */
[----:B------:R-:W-:Y:S01]  /*2780*/  PRMT R158, RZ, 0x7610, R158 ;  /* 0x00007610ff9e7816 */ /* 0x000fe2000000009e */
[----:B------:R1:W4:Y:S01]  /*2790*/  @!P1 LDG.E.U16 R152, [R70.64] ;  /* 0x0000000846989981 */ /* 0x000322000c1e1500 */
[----:B------:R-:W-:Y:S02]  /*27a0*/  PRMT R156, RZ, 0x7610, R156 ;  /* 0x00007610ff9c7816 */ /* 0x000fe4000000009c */
[----:B------:R-:W-:Y:S02]  /*27b0*/  IADD3.X R73, R93, UR5, RZ, P0, !PT ;  /* 0x000000055d497c10 */ /* 0x000fe400087fe4ff */
[----:B------:R-:W-:Y:S02]  /*27c0*/  IADD3.X R75, R91, UR5, RZ, P2, !PT ;  /* 0x000000055b4b7c10 */ /* 0x000fe400097fe4ff */
[----:B------:R-:W-:Y:S01]  /*27d0*/  IADD3.X R79, R89, UR5, RZ, P3, !PT ;  /* 0x00000005594f7c10 */ /* 0x000fe20009ffe4ff */
[----:B------:R1:W4:Y:S01]  /*27e0*/  @!P1 LDG.E.U16 R156, [R72.64] ;  /* 0x00000008489c9981 */ /* 0x000322000c1e1500 */
[----:B0-----:R-:W-:-:S02]  /*27f0*/  IADD3 R68, P0, R86, UR4, RZ ;  /* 0x0000000456447c10 */ /* 0x001fc4000ff1e0ff */
[----:B-1----:R-:W-:Y:S01]  /*2800*/  IADD3 R70, P2, R84, UR4, RZ ;  /* 0x0000000454467c10 */ /* 0x002fe2000ff5e0ff */
[----:B------:R0:W4:Y:S01]  /*2810*/  @!P1 LDG.E.U16 R158, [R74.64] ;  /* 0x000000084a9e9981 */ /* 0x000122000c1e1500 */
[----:B------:R-:W-:Y:S02]  /*2820*/  IADD3 R192, P3, R62, UR4, RZ ;  /* 0x000000043ec07c10 */ /* 0x000fe4000ff7e0ff */
[----:B------:R-:W-:Y:S02]  /*2830*/  PRMT R154, RZ, 0x7610, R154 ;  /* 0x00007610ff9a7816 */ /* 0x000fe4000000009a */
[----:B------:R-:W-:Y:S02]  /*2840*/  PRMT R160, RZ, 0x7610, R160 ;  /* 0x00007610ffa07816 */ /* 0x000fe400000000a0 */
[----:B------:R-:W-:Y:S02]  /*2850*/  PRMT R164, RZ, 0x7610, R164 ;  /* 0x00007610ffa47816 */ /* 0x000fe400000000a4 */
[----:B------:R-:W-:Y:S01]  /*2860*/  IADD3.X R69, R87, UR5, RZ, P0, !PT ;  /* 0x0000000557457c10 */ /* 0x000fe200087fe4ff */
[----:B------:R1:W4:Y:S01]  /*2870*/  @!P1 LDG.E.U16 R154, [R78.64] ;  /* 0x000000084e9a9981 */ /* 0x000322000c1e1500 */
[----:B------:R-:W-:-:S02]  /*2880*/  IADD3.X R71, R85, UR5, RZ, P2, !PT ;  /* 0x0000000555477c10 */ /* 0x000fc400097fe4ff */
[----:B------:R-:W-:Y:S01]  /*2890*/  IADD3.X R193, R63, UR5, RZ, P3, !PT ;  /* 0x000000053fc17c10 */ /* 0x000fe20009ffe4ff */
[----:B------:R1:W4:Y:S01]  /*28a0*/  @!P1 LDG.E.U16 R160, [R68.64] ;  /* 0x0000000844a09981 */ /* 0x000322000c1e1500 */
[----:B0-----:R-:W-:Y:S02]  /*28b0*/  IADD3 R74, P2, R58, UR4, RZ ;  /* 0x000000043a4a7c10 */ /* 0x001fe4000ff5e0ff */
[----:B------:R-:W-:Y:S01]  /*28c0*/  IADD3 R72, P0, R60, UR4, RZ ;  /* 0x000000043c487c10 */ /* 0x000fe2000ff1e0ff */
[----:B------:R0:W4:Y:S01]  /*28d0*/  @!P1 LDG.E.U16 R164, [R192.64] ;  /* 0x00000008c0a49981 */ /* 0x000122000c1e1500 */
[----:B------:R-:W-:Y:S02]  /*28e0*/  PRMT R168, RZ, 0x7610, R168 ;  /* 0x00007610ffa87816 */ /* 0x000fe400000000a8 */
[----:B------:R-:W-:Y:S02]  /*28f0*/  IADD3.X R75, R59, UR5, RZ, P2, !PT ;  /* 0x000000053b4b7c10 */ /* 0x000fe400097fe4ff */
[----:B-1----:R-:W-:-:S02]  /*2900*/  IADD3 R78, P3, R56, UR4, RZ ;  /* 0x00000004384e7c10 */ /* 0x002fc4000ff7e0ff */
[----:B------:R-:W-:Y:S01]  /*2910*/  IADD3.X R73, R61, UR5, RZ, P0, !PT ;  /* 0x000000053d497c10 */ /* 0x000fe200087fe4ff */
[----:B------:R1:W4:Y:S01]  /*2920*/  @!P1 LDG.E.U16 R168, [R74.64] ;  /* 0x000000084aa89981 */ /* 0x000322000c1e1500 */
[----:B------:R-:W-:Y:S02]  /*2930*/  IADD3 R68, P4, R54, UR4, RZ ;  /* 0x0000000436447c10 */ /* 0x000fe4000ff9e0ff */
[----:B0-----:R-:W-:Y:S02]  /*2940*/  IADD3 R192, P2, R104, UR4, RZ ;  /* 0x0000000468c07c10 */ /* 0x001fe4000ff5e0ff */
[----:B------:R-:W-:Y:S02]  /*2950*/  ISETP.GE.AND P0, PT, R10, UR7, PT ;  /* 0x000000070a007c0c */ /* 0x000fe4000bf06270 */
[----:B------:R-:W-:Y:S02]  /*2960*/  PRMT R162, RZ, 0x7610, R162 ;  /* 0x00007610ffa27816 */ /* 0x000fe400000000a2 */
[----:B------:R-:W-:-:S02]  /*2970*/  PRMT R166, RZ, 0x7610, R166 ;  /* 0x00007610ffa67816 */ /* 0x000fc400000000a6 */
[----:B------:R-:W-:Y:S02]  /*2980*/  PRMT R170, RZ, 0x7610, R170 ;  /* 0x00007610ffaa7816 */ /* 0x000fe400000000aa */
[----:B------:R-:W-:Y:S01]  /*2990*/  PRMT R176, RZ, 0x7610, R176 ;  /* 0x00007610ffb07816 */ /* 0x000fe200000000b0 */
[----:B------:R0:W4:Y:S01]  /*29a0*/  @!P1 LDG.E.U16 R162, [R70.64] ;  /* 0x0000000846a29981 */ /* 0x000122000c1e1500 */
[----:B------:R-:W-:Y:S02]  /*29b0*/  PRMT R172, RZ, 0x7610, R172 ;  /* 0x00007610ffac7816 */ /* 0x000fe400000000ac */
[----:B------:R-:W-:Y:S01]  /*29c0*/  IADD3.X R79, R57, UR5, RZ, P3, !PT ;  /* 0x00000005394f7c10 */ /* 0x000fe20009ffe4ff */
[----:B------:R0:W4:Y:S01]  /*29d0*/  @!P1 LDG.E.U16 R166, [R72.64] ;  /* 0x0000000848a69981 */ /* 0x000122000c1e1500 */
[----:B------:R-:W-:Y:S02]  /*29e0*/  IADD3.X R69, R55, UR5, RZ, P4, !PT ;  /* 0x0000000537457c10 */ /* 0x000fe4000a7fe4ff */
[----:B------:R-:W-:Y:S01]  /*29f0*/  IADD3.X R193, R105, UR5, RZ, P2, !PT ;  /* 0x0000000569c17c10 */ /* 0x000fe200097fe4ff */
[----:B------:R0:W4:Y:S01]  /*2a00*/  @!P1 LDG.E.U16 R170, [R78.64] ;  /* 0x000000084eaa9981 */ /* 0x000122000c1e1500 */
[----:B-1----:R-:W-:-:S02]  /*2a10*/  IADD3 R74, P3, R132, UR4, RZ ;  /* 0x00000004844a7c10 */ /* 0x002fc4000ff7e0ff */
[----:B------:R-:W-:Y:S01]  /*2a20*/  PRMT R174, RZ, 0x7610, R174 ;  /* 0x00007610ffae7816 */ /* 0x000fe200000000ae */
[----:B------:R1:W4:Y:S01]  /*2a30*/  @!P1 LDG.E.U16 R176, [R68.64] ;  /* 0x0000000844b09981 */ /* 0x000322000c1e1500 */
[----:B------:R-:W-:Y:S02]  /*2a40*/  IADD3.X R75, R133, UR5, RZ, P3, !PT ;  /* 0x00000005854b7c10 */ /* 0x000fe40009ffe4ff */
[----:B0-----:R-:W-:Y:S01]  /*2a50*/  IADD3 R70, P2, R128, UR4, RZ ;  /* 0x0000000480467c10 */ /* 0x001fe2000ff5e0ff */
[----:B------:R0:W4:Y:S01]  /*2a60*/  @!P1 LDG.E.U16 R172, [R192.64] ;  /* 0x00000008c0ac9981 */ /* 0x000122000c1e1500 */
[----:B------:R-:W-:Y:S02]  /*2a70*/  IADD3 R72, P3, R126, UR4, RZ ;  /* 0x000000047e487c10 */ /* 0x000fe4000ff7e0ff */
[----:B------:R-:W-:Y:S01]  /*2a80*/  PRMT R204, RZ, 0x7610, R204 ;  /* 0x00007610ffcc7816 */ /* 0x000fe200000000cc */
[----:B------:R0:W4:Y:S01]  /*2a90*/  @!P0 LDG.E.U16 R174, [R74.64] ;  /* 0x000000084aae8981 */ /* 0x000122000c1e1500 */
[----:B-1----:R-:W-:-:S02]  /*2aa0*/  IADD3 R68, P1, R130, UR4, RZ ;  /* 0x0000000482447c10 */ /* 0x002fc4000ff3e0ff */
[----:B------:R-:W-:Y:S02]  /*2ab0*/  PRMT R202, RZ, 0x7610, R202 ;  /* 0x00007610ffca7816 */ /* 0x000fe400000000ca */
[----:B------:R-:W-:Y:S02]  /*2ac0*/  IADD3.X R69, R131, UR5, RZ, P1, !PT ;  /* 0x0000000583457c10 */ /* 0x000fe40008ffe4ff */
[----:B------:R-:W-:Y:S02]  /*2ad0*/  IADD3.X R71, R129, UR5, RZ, P2, !PT ;  /* 0x0000000581477c10 */ /* 0x000fe400097fe4ff */
[----:B------:R-:W-:Y:S01]  /*2ae0*/  PRMT R200, RZ, 0x7610, R200 ;  /* 0x00007610ffc87816 */ /* 0x000fe200000000c8 */
[----:B------:R1:W4:Y:S01]  /*2af0*/  @!P0 LDG.E.U16 R204, [R68.64] ;  /* 0x0000000844cc8981 */ /* 0x000322000c1e1500 */
[----:B------:R-:W-:Y:S02]  /*2b00*/  IADD3.X R73, R127, UR5, RZ, P3, !PT ;  /* 0x000000057f497c10 */ /* 0x000fe40009ffe4ff */
[----:B0-----:R-:W-:Y:S01]  /*2b10*/  IADD3 R74, P1, R124, UR4, RZ ;  /* 0x000000047c4a7c10 */ /* 0x001fe2000ff3e0ff */
[----:B------:R0:W4:Y:S01]  /*2b20*/  @!P0 LDG.E.U16 R202, [R70.64] ;  /* 0x0000000846ca8981 */ /* 0x000122000c1e1500 */
[----:B------:R-:W-:-:S02]  /*2b30*/  IADD3 R78, P2, R122, UR4, RZ ;  /* 0x000000047a4e7c10 */ /* 0x000fc4000ff5e0ff */
[----:B------:R-:W-:Y:S01]  /*2b40*/  IADD3 R192, P3, R118, UR4, RZ ;  /* 0x0000000476c07c10 */ /* 0x000fe2000ff7e0ff */
[----:B------:R0:W4:Y:S01]  /*2b50*/  @!P0 LDG.E.U16 R200, [R72.64] ;  /* 0x0000000848c88981 */ /* 0x000122000c1e1500 */
[----:B------:R-:W-:Y:S02]  /*2b60*/  PRMT R190, RZ, 0x7610, R190 ;  /* 0x00007610ffbe7816 */ /* 0x000fe400000000be */
[----:B------:R-:W-:Y:S02]  /*2b70*/  PRMT R198, RZ, 0x7610, R198 ;  /* 0x00007610ffc67816 */ /* 0x000fe400000000c6 */
[----:B------:R-:W-:Y:S02]  /*2b80*/  IADD3.X R75, R125, UR5, RZ, P1, !PT ;  /* 0x000000057d4b7c10 */ /* 0x000fe40008ffe4ff */
[----:B------:R-:W-:Y:S02]  /*2b90*/  PRMT R196, RZ, 0x7610, R196 ;  /* 0x00007610ffc47816 */ /* 0x000fe400000000c4 */
[----:B------:R-:W-:Y:S01]  /*2ba0*/  IADD3.X R79, R123, UR5, RZ, P2, !PT ;  /* 0x000000057b4f7c10 */ /* 0x000fe200097fe4ff */
[----:B------:R5:W4:Y:S01]  /*2bb0*/  @!P0 LDG.E.U16 R198, [R74.64] ;  /* 0x000000084ac68981 */ /* 0x000b22000c1e1500 */
[----:B------:R-:W-:-:S02]  /*2bc0*/  IADD3.X R193, R119, UR5, RZ, P3, !PT ;  /* 0x0000000577c17c10 */ /* 0x000fc40009ffe4ff */
[----:B-1----:R-:W-:Y:S01]  /*2bd0*/  IADD3 R68, P1, R110, UR4, RZ ;  /* 0x000000046e447c10 */ /* 0x002fe2000ff3e0ff */
[----:B------:R1:W4:Y:S01]  /*2be0*/  @!P0 LDG.E.U16 R196, [R78.64] ;  /* 0x000000084ec48981 */ /* 0x000322000c1e1500 */
[----:B0-----:R-:W-:Y:S02]  /*2bf0*/  IADD3 R70, P2, R108, UR4, RZ ;  /* 0x000000046c467c10 */ /* 0x001fe4000ff5e0ff */
[----:B------:R-:W-:Y:S01]  /*2c00*/  IADD3 R72, P3, R106, UR4, RZ ;  /* 0x000000046a487c10 */ /* 0x000fe2000ff7e0ff */
[----:B------:R0:W4:Y:S01]  /*2c10*/  @!P0 LDG.E.U16 R190, [R192.64] ;  /* 0x00000008c0be8981 */ /* 0x000122000c1e1500 */
[----:B------:R-:W-:Y:S02]  /*2c20*/  PRMT R182, RZ, 0x7610, R182 ;  /* 0x00007610ffb67816 */ /* 0x000fe400000000b6 */
[----:B------:R-:W-:Y:S02]  /*2c30*/  IADD3.X R69, R111, UR5, RZ, P1, !PT ;  /* 0x000000056f457c10 */ /* 0x000fe40008ffe4ff */
[----:B------:R-:W-:-:S02]  /*2c40*/  PRMT R180, RZ, 0x7610, R180 ;  /* 0x00007610ffb47816 */ /* 0x000fc400000000b4 */
[----:B------:R-:W-:Y:S01]  /*2c50*/  IADD3.X R71, R109, UR5, RZ, P2, !PT ;  /* 0x000000056d477c10 */ /* 0x000fe200097fe4ff */
[----:B------:R5:W4:Y:S01]  /*2c60*/  @!P0 LDG.E.U16 R182, [R68.64] ;  /* 0x0000000844b68981 */ /* 0x000b22000c1e1500 */
[----:B------:R-:W-:Y:S02]  /*2c70*/  PRMT R178, RZ, 0x7610, R178 ;  /* 0x00007610ffb27816 */ /* 0x000fe400000000b2 */
[----:B------:R-:W-:Y:S01]  /*2c80*/  IADD3.X R73, R107, UR5, RZ, P3, !PT ;  /* 0x000000056b497c10 */ /* 0x000fe20009ffe4ff */
[----:B------:R5:W4:Y:S01]  /*2c90*/  @!P0 LDG.E.U16 R180, [R70.64] ;  /* 0x0000000846b48981 */ /* 0x000b22000c1e1500 */
[----:B0-----:R-:W-:Y:S02]  /*2ca0*/  IADD3 R192, P2, R114, UR4, RZ ;  /* 0x0000000472c07c10 */ /* 0x001fe4000ff5e0ff */
[----:B-----5:R-:W-:Y:S01]  /*2cb0*/  IADD3 R74, P3, R112, UR4, RZ ;  /* 0x00000004704a7c10 */ /* 0x020fe2000ff7e0ff */
[----:B------:R0:W5:Y:S01]  /*2cc0*/  @!P0 LDG.E.U16 R178, [R72.64] ;  /* 0x0000000848b28981 */ /* 0x000162000c1e1500 */
[----:B-1----:R-:W-:-:S02]  /*2cd0*/  IADD3 R78, P1, R116, UR4, RZ ;  /* 0x00000004744e7c10 */ /* 0x002fc4000ff3e0ff */
[----:B------:R-:W-:Y:S02]  /*2ce0*/  IADD3.X R193, R115, UR5, RZ, P2, !PT ;  /* 0x0000000573c17c10 */ /* 0x000fe400097fe4ff */
[----:B------:R-:W-:Y:S02]  /*2cf0*/  IADD3.X R75, R113, UR5, RZ, P3, !PT ;  /* 0x00000005714b7c10 */ /* 0x000fe40009ffe4ff */
[----:B------:R-:W-:Y:S02]  /*2d00*/  PRMT R184, RZ, 0x7610, R184 ;  /* 0x00007610ffb87816 */ /* 0x000fe400000000b8 */
[----:B------:R-:W-:Y:S02]  /*2d10*/  IADD3.X R79, R117, UR5, RZ, P1, !PT ;  /* 0x00000005754f7c10 */ /* 0x000fe40008ffe4ff */
[----:B------:R-:W-:Y:S02]  /*2d20*/  IADD3 R68, P2, R134, UR4, RZ ;  /* 0x0000000486447c10 */ /* 0x000fe4000ff5e0ff */
[----:B------:R-:W-:Y:S01]  /*2d30*/  PRMT R186, RZ, 0x7610, R186 ;  /* 0x00007610ffba7816 */ /* 0x000fe200000000ba */
[----:B------:R-:W5:Y:S01]  /*2d40*/  @!P0 LDG.E.U16 R184, [R74.64] ;  /* 0x000000084ab88981 */ /* 0x000f62000c1e1500 */
[----:B------:R-:W-:-:S02]  /*2d50*/  IADD3 R70, P3, R120, UR4, RZ ;  /* 0x0000000478467c10 */ /* 0x000fc4000ff7e0ff */
[----:B0-----:R-:W-:Y:S02]  /*2d60*/  IADD3 R72, P1, R136, UR4, RZ ;  /* 0x0000000488487c10 */ /* 0x001fe4000ff3e0ff */
[----:B------:R-:W-:Y:S01]  /*2d70*/  PRMT R188, RZ, 0x7610, R188 ;  /* 0x00007610ffbc7816 */ /* 0x000fe200000000bc */
[----:B------:R-:W5:Y:S01]  /*2d80*/  @!P0 LDG.E.U16 R186, [R192.64] ;  /* 0x00000008c0ba8981 */ /* 0x000f62000c1e1500 */
[----:B------:R-:W-:Y:S02]  /*2d90*/  PRMT R206, RZ, 0x7610, R206 ;  /* 0x00007610ffce7816 */ /* 0x000fe400000000ce */
[----:B------:R-:W-:Y:S02]  /*2da0*/  IADD3.X R69, R135, UR5, RZ, P2, !PT ;  /* 0x0000000587457c10 */ /* 0x000fe400097fe4ff */
[----:B------:R-:W-:Y:S01]  /*2db0*/  PRMT R194, RZ, 0x7610, R194 ;  /* 0x00007610ffc27816 */ /* 0x000fe200000000c2 */
[----:B------:R-:W5:Y:S01]  /*2dc0*/  @!P0 LDG.E.U16 R188, [R78.64] ;  /* 0x000000084ebc8981 */ /* 0x000f62000c1e1500 */
[----:B------:R-:W-:-:S02]  /*2dd0*/  PRMT R208, RZ, 0x7610, R208 ;  /* 0x00007610ffd07816 */ /* 0x000fc400000000d0 */
[----:B------:R-:W-:Y:S01]  /*2de0*/  IADD3.X R71, R121, UR5, RZ, P3, !PT ;  /* 0x0000000579477c10 */ /* 0x000fe20009ffe4ff */
[----:B------:R-:W5:Y:S01]  /*2df0*/  @!P0 LDG.E.U16 R206, [R68.64] ;  /* 0x0000000844ce8981 */ /* 0x000f62000c1e1500 */
[----:B------:R-:W-:-:S03]  /*2e00*/  IADD3.X R73, R137, UR5, RZ, P1, !PT ;  /* 0x0000000589497c10 */ /* 0x000fc60008ffe4ff */
[----:B------:R-:W5:Y:S04]  /*2e10*/  @!P0 LDG.E.U16 R194, [R70.64] ;  /* 0x0000000846c28981 */ /* 0x000f68000c1e1500 */
[----:B------:R-:W5:Y:S04]  /*2e20*/  @!P0 LDG.E.U16 R208, [R72.64] ;  /* 0x0000000848d08981 */ /* 0x000f68000c1e1500 */
[----:B--2---:R-:W-:Y:S04]  /*2e30*/  STS.U16 [R50], R67 ;  /* 0x0000004332007388 */ /* 0x004fe80000000400 */
[----:B---3--:R-:W-:Y:S04]  /*2e40*/  STS.U16 [R50+0x100], R77 ;  /* 0x0001004d32007388 */ /* 0x008fe80000000400 */
[----:B------:R-:W-:Y:S04]  /*2e50*/  STS.U16 [R50+0x200], R65 ;  /* 0x0002004132007388 */ /* 0x000fe80000000400 */
[----:B------:R-:W-:Y:S04]  /*2e60*/  STS.U16 [R50+0x300], R197 ;  /* 0x000300c532007388 */ /* 0x000fe80000000400 */
[----:B------:R-:W-:Y:S04]  /*2e70*/  STS.U16 [R50+0x400], R205 ;  /* 0x000400cd32007388 */ /* 0x000fe80000000400 */
[----:B------:R-:W-:Y:S04]  /*2e80*/  STS.U16 [R50+0x500], R201 ;  /* 0x000500c932007388 */ /* 0x000fe80000000400 */
[----:B------:R-:W-:Y:S04]  /*2e90*/  STS.U16 [R50+0x600], R213 ;  /* 0x000600d532007388 */ /* 0x000fe80000000400 */
[----:B----4-:R-:W-:Y:S04]  /*2ea0*/  STS.U16 [R50+0x700], R209 ;  /* 0x000700d132007388 */ /* 0x010fe80000000400 */
[----:B------:R-:W-:Y:S04]  /*2eb0*/  STS.U16 [R50+0x800], R215 ;  /* 0x000800d732007388 */ /* 0x000fe80000000400 */
        /* <DEDUP_REMOVED lines=26> */
[----:B-----5:R-:W-:Y:S04]  /*3060*/  STS.U16 [R50+0x1080], R178 ;  /* 0x001080b232007388 */ /* 0x020fe80000000400 */
        /* <DEDUP_REMOVED lines=28> */
[----:B------:R-:W-:Y:S06]  /*3230*/  BAR.SYNC.DEFER_BLOCKING 0x0 ;  /* 0x0000000000007b1d */ /* 0x000fec0000010000 */
[----:B------:R-:W-:Y:S04]  /*3240*/  LDSM.16.MT88.4 R64, [R8] ;  /* 0x000000000840783b */ /* 0x000fe80000004200 */
[----:B------:R-:W0:Y:S04]  /*3250*/  LDSM.16.M88.4 R72, [R6+0x1000] ;  /* 0x001000000648783b */ /* 0x000e280000000200 */
[----:B------:R-:W1:Y:S04]  /*3260*/  LDSM.16.MT88.4 R76, [R8+0x200] ;  /* 0x00020000084c783b */ /* 0x000e680000004200 */
[----:B------:R-:W-:Y:S01]  /*3270*/  LDSM.16.M88.4 R68, [R146+0x1000] ;  /* 0x001000009244783b */ /* 0x000fe20000000200 */
[----:B0-----:R-:W-:Y:S03]  /*3280*/  HMMA.16816.F32.BF16 R80, R64, R72, R80 ;  /* 0x000000484050723c */ /* 0x001fe60000041850 */
[----:B------:R-:W0:Y:S11]  /*3290*/  LDSM.16.MT88.4 R64, [R8+0x400] ;  /* 0x000400000840783b */ /* 0x000e360000004200 */
[----:B------:R-:W-:Y:S10]  /*32a0*/  @!UPT UIADD3 URZ, URZ, URZ, URZ ;  /* 0x0000003f3f3ff290 */ /* 0x000ff4000fffe03f */
[----:B-1----:R-:W-:Y:S01]  /*32b0*/  HMMA.16816.F32.BF16 R80, R76, R74, R80 ;  /* 0x0000004a4c50723c */ /* 0x002fe20000041850 */
[----:B------:R-:W1:Y:S04]  /*32c0*/  LDSM.16.MT88.4 R72, [R8+0x600] ;  /* 0x000600000848783b */ /* 0x000e680000004200 */
[----:B------:R-:W-:Y:S11]  /*32d0*/  LDSM.16.M88.4 R76, [R6+0x1080] ;  /* 0x00108000064c783b */ /* 0x000ff60000000200 */
[----:B------:R-:W-:Y:S08]  /*32e0*/  @!UPT UIADD3 URZ, URZ, URZ, URZ ;  /* 0x0000003f3f3ff290 */ /* 0x000ff0000fffe03f */
[----:B0-----:R-:W-:Y:S01]  /*32f0*/  HMMA.16816.F32.BF16 R80, R64, R68, R80 ;  /* 0x000000444050723c */ /* 0x001fe20000041850 */
[----:B------:R-:W0:Y:S11]  /*3300*/  LDSM.16.MT88.4 R64, [R8+0x800] ;  /* 0x000800000840783b */ /* 0x000e360000004200 */
[----:B------:R-:W-:Y:S11]  /*3310*/  @!UPT UIADD3 URZ, URZ, URZ, URZ ;  /* 0x0000003f3f3ff290 */ /* 0x000ff6000fffe03f */
[----:B------:R-:W-:Y:S01]  /*3320*/  @!UPT UIADD3 URZ, URZ, URZ, URZ ;  /* 0x0000003f3f3ff290 */ /* 0x000fe2000fffe03f */
        /* <DEDUP_REMOVED lines=9> */
[----:B------:R-:W1:Y:S01]  /*33c0*/  LDSM.16.MT88.4 R68, [R8+0xe00] ;  /* 0x000e00000844783b */ /* 0x000e620000004200 */
[----:B------:R-:W-:-:S04]  /*33d0*/  IADD3 R43, R43, -0x1, RZ ;  /* 0xffffffff2b2b7810 */ /* 0x000fc80007ffe0ff */
[----:B------:R-:W-:Y:S11]  /*33e0*/  ISETP.NE.U32.AND P0, PT, R43, RZ, PT ;  /* 0x000000ff2b00720c */ /* 0x000ff60003f05070 */
[----:B------:R-:W-:Y:S07]  /*33f0*/  @!UPT UIADD3 URZ, URZ, URZ, URZ ;  /* 0x0000003f3f3ff290 */ /* 0x000fee000fffe03f */
[----:B0-----:R-:W-:Y:S01]  /*3400*/  HMMA.16816.F32.BF16 R64, R72, R80, R64 ;  /* 0x000000504840723c */ /* 0x001fe20000041840 */
[----:B------:R-:W-:Y:S02]  /*3410*/  UIADD3 UR7, UR7, -0x80, URZ ;  /* 0xffffff8007077890 */ /* 0x000fe4000fffe03f */
[----:B------:R-:W-:Y:S01]  /*3420*/  UIMAD.WIDE UR4, UR6, 0x2, UR4 ;  /* 0x00000002060478a5 */ /* 0x000fe2000f8e0204 */
[----:B------:R-:W-:Y:S11]  /*3430*/  IMAD.WIDE R138, R47, 0x2, R138 ;  /* 0x000000022f8a7825 */ /* 0x000ff600078e028a */
[----:B------:R-:W-:Y:S09]  /*3440*/  @!UPT UIADD3 URZ, URZ, URZ, URZ ;  /* 0x0000003f3f3ff290 */ /* 0x000ff2000fffe03f */
[----:B-1----:R-:W-:Y:S01]  /*3450*/  HMMA.16816.F32.BF16 R80, R68, R82, R64 ;  /* 0x000000524450723c */ /* 0x002fe20000041840 */
[----:B------:R-:W-:Y:S01]  /*3460*/  @!P0 CALL.REL.NOINC `(.L_x_1) ;  /* 0x0000001000008944 */ /* 0x000fe20003c00000 */
[----:B------:R-:W-:Y:S06]  /*3470*/  BRA `(.L_x_2) ;  /* 0xffffe98000007947 */ /* 0x000fec000383ffff */
.L_x_1:
[----:B------:R-:W-:-:S06]  /*3480*/  NOP ;  /* 0x0000000000007918 */ /* 0x000fcc0000000000 */
[----:B------:R-:W-:-:S15]  /*3490*/  NOP ;  /* 0x0000000000007918 */ /* 0x000fde0000000000 */
[----:B------:R-:W-:-:S01]  /*34a0*/  NOP ;  /* 0x0000000000007918 */ /* 0x000fc20000000000 */
[----:B------:R-:W-:Y:S02]  /*34b0*/  F2FP.BF16.PACK_AB R82, R83, R82 ;  /* 0x000000525352723e */ /* 0x000fe400000010ff */
[----:B------:R-:W-:-:S07]  /*34c0*/  F2FP.BF16.PACK_AB R80, R81, R80 ;  /* 0x000000505150723e */ /* 0x000fce00000010ff */
.L_x_0:
[----:B------:R-:W-:Y:S01]  /*34d0*/  BAR.SYNC.DEFER_BLOCKING 0x0 ;  /* 0x0000000000007b1d */ /* 0x000fe20000010000 */
[----:B------:R-:W-:Y:S01]  /*34e0*/  SHF.R.S32.HI R9, RZ, 0x3, R0 ;  /* 0x00000003ff097819 */ /* 0x000fe20000011400 */
[C---:B------:R-:W-:Y:S01]  /*34f0*/  IMAD.SHL.U32 R8, R0.reuse, 0x8, RZ ;  /* 0x0000000800087824 */ /* 0x040fe200078e00ff */
[----:B------:R-:W-:Y:S02]  /*3500*/  LOP3.LUT R6, R3, 0x3c, RZ, 0xc0, !PT ;  /* 0x0000003c03067812 */ /* 0x000fe400078ec0ff */
[----:B------:R-:W-:Y:S02]  /*3510*/  SGXT R9, R9, 0x1 ;  /* 0x000000010909781a */ /* 0x000fe40000000200 */
[----:B------:R-:W-:-:S02]  /*3520*/  LOP3.LUT R3, R0, 0x20, RZ, 0xc0, !PT ;  /* 0x0000002000037812 */ /* 0x000fc400078ec0ff */
[----:B------:R-:W-:Y:S02]  /*3530*/  LOP3.LUT R9, R9, 0xc0, RZ, 0xc0, !PT ;  /* 0x000000c009097812 */ /* 0x000fe400078ec0ff */
[----:B------:R-:W-:Y:S01]  /*3540*/  LOP3.LUT R6, R6, 0x40, R5, 0xf8, !PT ;  /* 0x0000004006067812 */ /* 0x000fe200078ef805 */
[----:B------:R-:W-:Y:S01]  /*3550*/  IMAD.SHL.U32 R5, R3, 0x2, RZ ;  /* 0x0000000203057824 */ /* 0x000fe200078e00ff */
[----:B------:R-:W-:Y:S02]  /*3560*/  LOP3.LUT R8, R9, 0x38, R8, 0xf8, !PT ;  /* 0x0000003809087812 */ /* 0x000fe400078ef808 */
[----:B------:R-:W-:Y:S02]  /*3570*/  LEA.HI R6, R3, R6, RZ, 0x1c ;  /* 0x0000000603067211 */ /* 0x000fe400078fe0ff */
[----:B------:R-:W-:Y:S02]  /*3580*/  LOP3.LUT R5, R8, R5, RZ, 0x3c, !PT ;  /* 0x0000000508057212 */ /* 0x000fe400078e3cff */
[----:B------:R-:W-:-:S02]  /*3590*/  PRMT R12, R80, 0x7632, R12 ;  /* 0x00007632500c7816 */ /* 0x000fc4000000000c */
[C---:B------:R-:W-:Y:S02]  /*35a0*/  LOP3.LUT R3, R6.reuse, 0x4, RZ, 0x3c, !PT ;  /* 0x0000000406037812 */ /* 0x040fe400078e3cff */
[----:B------:R-:W-:Y:S01]  /*35b0*/  LOP3.LUT R8, R6, 0x40, RZ, 0x3c, !PT ;  /* 0x0000004006087812 */ /* 0x000fe200078e3cff */
[----:B------:R-:W-:Y:S01]  /*35c0*/  STS.U16 [R6], R80 ;  /* 0x0000005006007388 */ /* 0x000fe20000000400 */
[----:B------:R-:W-:Y:S02]  /*35d0*/  PRMT R14, R82, 0x7632, R14 ;  /* 0x00007632520e7816 */ /* 0x000fe4000000000e */
[----:B------:R-:W-:Y:S01]  /*35e0*/  LOP3.LUT R9, R6, 0x44, RZ, 0x3c, !PT ;  /* 0x0000004406097812 */ /* 0x000fe200078e3cff */
[----:B------:R-:W-:Y:S01]  /*35f0*/  STS.U16 [R3+0x100], R12 ;  /* 0x0001000c03007388 */ /* 0x000fe20000000400 */
[----:B------:R-:W-:Y:S02]  /*3600*/  SHF.R.S32.HI R0, RZ, 0x4, R0 ;  /* 0x00000004ff007819 */ /* 0x000fe40000011400 */
[----:B------:R-:W-:Y:S01]  /*3610*/  ISETP.GE.AND P0, PT, R4, c[0x0][0x178], PT ;  /* 0x00005e0004007a0c */ /* 0x000fe20003f06270 */
[----:B------:R0:W-:Y:S01]  /*3620*/  STS.U16 [R8+0x80], R82 ;  /* 0x0000805208007388 */ /* 0x0001e20000000400 */
[----:B------:R-:W-:-:S03]  /*3630*/  SGXT R0, R0, 0x1 ;  /* 0x000000010000781a */ /* 0x000fc60000000200 */
[----:B------:R1:W-:Y:S01]  /*3640*/  STS.U16 [R9+0x180], R14 ;  /* 0x0001800e09007388 */ /* 0x0003e20000000400 */
[----:B------:R-:W-:Y:S01]  /*3650*/  LOP3.LUT R10, R5, 0x104, R0, 0xf8, !PT ;  /* 0x00000104050a7812 */ /* 0x000fe200078ef800 */
[----:B------:R-:W-:Y:S01]  /*3660*/  IMAD R5, R4, c[0x0][0x194], RZ ;  /* 0x0000650004057a24 */ /* 0x000fe200078e02ff */
[C---:B------:R-:W-:Y:S01]  /*3670*/  LOP3.LUT R4, R7.reuse, R2, RZ, 0xfc, !PT ;  /* 0x0000000207047212 */ /* 0x040fe200078efcff */
[----:B------:R-:W-:Y:S01]  /*3680*/  BAR.SYNC.DEFER_BLOCKING 0x0 ;  /* 0x0000000000007b1d */ /* 0x000fe20000010000 */
[----:B------:R-:W-:Y:S02]  /*3690*/  LOP3.LUT R11, R10, 0x4, RZ, 0x3c, !PT ;  /* 0x000000040a0b7812 */ /* 0x000fe400078e3cff */
[C-C-:B------:R-:W-:Y:S01]  /*36a0*/  LOP3.LUT R0, R7.reuse, 0xc, R2.reuse, 0xfe, !PT ;  /* 0x0000000c07007812 */ /* 0x140fe200078efe02 */
[----:B0-----:R-:W-:Y:S01]  /*36b0*/  IMAD R8, R4, c[0x0][0x198], RZ ;  /* 0x0000660004087a24 */ /* 0x001fe200078e02ff */
[C-C-:B------:R-:W-:Y:S02]  /*36c0*/  LOP3.LUT R3, R7.reuse, 0x4, R2.reuse, 0xfe, !PT ;  /* 0x0000000407037812 */ /* 0x140fe400078efe02 */
[----:B------:R-:W-:-:S02]  /*36d0*/  LOP3.LUT R7, R7, 0x8, R2, 0xfe, !PT ;  /* 0x0000000807077812 */ /* 0x000fc400078efe02 */
[----:B------:R-:W-:Y:S01]  /*36e0*/  LEA R12, P1, R5, c[0x0][0x170], 0x1 ;  /* 0x00005c00050c7a11 */ /* 0x000fe200078208ff */
[C---:B-1----:R-:W-:Y:S01]  /*36f0*/  IMAD R9, R3.reuse, c[0x0][0x198], RZ ;  /* 0x0000660003097a24 */ /* 0x042fe200078e02ff */
[----:B------:R-:W-:Y:S02]  /*3700*/  ISETP.LT.AND P3, PT, R4, c[0x0][0x17c], !P0 ;  /* 0x00005f0004007a0c */ /* 0x000fe40004761270 */
[----:B------:R-:W-:Y:S02]  /*3710*/  ISETP.LT.AND P2, PT, R3, c[0x0][0x17c], !P0 ;  /* 0x00005f0003007a0c */ /* 0x000fe40004741270 */
[----:B------:R-:W-:Y:S02]  /*3720*/  LEA.HI.X.SX32 R14, R5, c[0x0][0x174], 0x1, P1 ;  /* 0x00005d00050e7a11 */ /* 0x000fe400008f0eff */
[----:B------:R-:W-:Y:S02]  /*3730*/  ISETP.LT.AND P1, PT, R7, c[0x0][0x17c], !P0 ;  /* 0x00005f0007007a0c */ /* 0x000fe40004721270 */
[----:B------:R-:W-:-:S02]  /*3740*/  ISETP.LT.AND P0, PT, R0, c[0x0][0x17c], !P0 ;  /* 0x00005f0000007a0c */ /* 0x000fc40004701270 */
[CC--:B------:R-:W-:Y:S02]  /*3750*/  LEA R2, P4, R8.reuse, R12.reuse, 0x1 ;  /* 0x0000000c08027211 */ /* 0x0c0fe400078808ff */
[C---:B------:R-:W-:Y:S01]  /*3760*/  LEA R4, P6, R9.reuse, R12, 0x1 ;  /* 0x0000000c09047211 */ /* 0x040fe200078c08ff */
[----:B------:R0:W1:Y:S01]  /*3770*/  LDS R13, [R10] ;  /* 0x000000000a0d7984 */ /* 0x0000620000000800 */
[-C--:B------:R-:W-:Y:S02]  /*3780*/  LEA.HI.X.SX32 R3, R8, R14.reuse, 0x1, P4 ;  /* 0x0000000e08037211 */ /* 0x080fe400020f0eff */
[----:B------:R-:W-:Y:S01]  /*3790*/  LEA.HI.X.SX32 R5, R9, R14, 0x1, P6 ;  /* 0x0000000e09057211 */ /* 0x000fe200030f0eff */
[----:B------:R2:W3:Y:S01]  /*37a0*/  LDS R15, [R11] ;  /* 0x000000000b0f7984 */ /* 0x0004e20000000800 */
[----:B0-----:R-:W-:Y:S02]  /*37b0*/  IMAD R10, R7, c[0x0][0x198], RZ ;  /* 0x00006600070a7a24 */ /* 0x001fe400078e02ff */
[----:B--2---:R-:W-:-:S03]  /*37c0*/  IMAD R11, R0, c[0x0][0x198], RZ ;  /* 0x00006600000b7a24 */ /* 0x004fc600078e02ff */
[----:B------:R-:W-:-:S04]  /*37d0*/  LEA R6, P5, R10, R12, 0x1 ;  /* 0x0000000c0a067211 */ /* 0x000fc800078a08ff */
[----:B------:R-:W-:Y:S02]  /*37e0*/  LEA.HI.X.SX32 R7, R10, R14, 0x1, P5 ;  /* 0x0000000e0a077211 */ /* 0x000fe400028f0eff */
[----:B------:R-:W-:-:S04]  /*37f0*/  LEA R8, P4, R11, R12, 0x1 ;  /* 0x0000000c0b087211 */ /* 0x000fc800078808ff */
[----:B------:R-:W-:Y:S02]  /*3800*/  LEA.HI.X.SX32 R9, R11, R14, 0x1, P4 ;  /* 0x0000000e0b097211 */ /* 0x000fe400020f0eff */
[----:B-1----:R-:W-:Y:S01]  /*3810*/  PRMT R0, R13, 0x7632, R0 ;  /* 0x000076320d007816 */ /* 0x002fe20000000000 */
[----:B------:R0:W-:Y:S04]  /*3820*/  @P3 STG.E.U16 [R2.64], R13 ;  /* 0x0000000d02003986 */ /* 0x0001e8000c101508 */
[----:B---3--:R0:W-:Y:S04]  /*3830*/  @P2 STG.E.U16 [R4.64], R15 ;  /* 0x0000000f04002986 */ /* 0x0081e8000c101508 */
[----:B------:R0:W-:Y:S01]  /*3840*/  @P1 STG.E.U16 [R6.64], R0 ;  /* 0x0000000006001986 */ /* 0x0001e2000c101508 */
[----:B------:R-:W-:Y:S05]  /*3850*/  @!P0 EXIT ;  /* 0x000000000000894d */ /* 0x000fea0003800000 */
[----:B0-----:R-:W-:-:S05]  /*3860*/  PRMT R4, R15, 0x7632, R4 ;  /* 0x000076320f047816 */ /* 0x001fca0000000004 */
[----:B------:R-:W-:Y:S01]  /*3870*/  STG.E.U16 [R8.64], R4 ;  /* 0x0000000408007986 */ /* 0x000fe2000c101508 */
[----:B------:R-:W-:Y:S05]  /*3880*/  EXIT ;  /* 0x000000000000794d */ /* 0x000fea0003800000 */
.L_x_3:
[----:B------:R-:W-:-:S00]  /*3890*/  BRA `(.L_x_3) ;  /* 0xfffffff000007947 */ /* 0x000fc0000383ffff */
[----:B------:R-:W-:-:S00]  /*38a0*/  NOP ;  /* 0x0000000000007918 */ /* 0x000fc00000000000 */
        /* <DEDUP_REMOVED lines=13> */
.L_x_4:


//--------------------- .nv.shared.matmul_kernel  --------------------------
	.section	.nv.shared.matmul_kernel,"aw",@nobits
	.sectionflags	@""
	.align	16
